//
// Generated by NVIDIA NVVM Compiler
//
// Compiler Build ID: CL-36424714
// Cuda compilation tools, release 13.0, V13.0.88
// Based on NVVM 20.0.0
//

.version 9.0
.target sm_100
.address_size 64

	// .globl	correlateShared
.const .align 4 .b8 filterData[16384];
// _ZZ15correlateSharedE11sharedInput has been demoted
// _ZZ18correlateSharedColE11sharedInput has been demoted
// _ZZ18correlateSharedRowE11sharedInput has been demoted

.visible .entry correlateShared(
	.param .u64 .ptr .align 1 correlateShared_param_0,
	.param .u64 .ptr .align 1 correlateShared_param_1,
	.param .u32 correlateShared_param_2,
	.param .u32 correlateShared_param_3,
	.param .u32 correlateShared_param_4,
	.param .u32 correlateShared_param_5,
	.param .u32 correlateShared_param_6,
	.param .u32 correlateShared_param_7
)
{
	.reg .pred 	%p<20>;
	.reg .b16 	%rs<20>;
	.reg .b32 	%r<80>;
	.reg .b32 	%f<71>;
	.reg .b64 	%rd<41>;
	// demoted variable
	.shared .align 1 .b8 _ZZ15correlateSharedE11sharedInput[2304];
	ld.param.u64 	%rd6, [correlateShared_param_0];
	ld.param.u64 	%rd5, [correlateShared_param_1];
	ld.param.u32 	%r34, [correlateShared_param_2];
	ld.param.u32 	%r35, [correlateShared_param_3];
	ld.param.u32 	%r36, [correlateShared_param_4];
	ld.param.u32 	%r37, [correlateShared_param_5];
	ld.param.u32 	%r38, [correlateShared_param_6];
	ld.param.u32 	%r39, [correlateShared_param_7];
	cvta.to.global.u64 	%rd1, %rd6;
	mov.u32 	%r1, %ntid.x;
	mov.u32 	%r40, %ctaid.x;
	mov.u32 	%r2, %tid.x;
	mad.lo.s32 	%r3, %r1, %r40, %r2;
	mov.u32 	%r4, %ntid.y;
	mov.u32 	%r41, %ctaid.y;
	mul.lo.s32 	%r5, %r4, %r41;
	mov.u32 	%r6, %tid.y;
	add.s32 	%r7, %r5, %r6;
	setp.ge.s32 	%p1, %r3, %r38;
	setp.ge.s32 	%p2, %r7, %r39;
	or.pred  	%p3, %p1, %p2;
	@%p3 bra 	$L__BB0_23;
	or.b32  	%r42, %r2, %r6;
	and.b32  	%r43, %r42, 992;
	setp.ne.s32 	%p4, %r43, 0;
	@%p4 bra 	$L__BB0_7;
	mad.lo.s32 	%r8, %r35, %r3, %r7;
	cvt.s64.s32 	%rd7, %r8;
	add.s64 	%rd8, %rd1, %rd7;
	ld.global.u8 	%rs1, [%rd8];
	mov.u32 	%r44, _ZZ15correlateSharedE11sharedInput;
	mad.lo.s32 	%r45, %r2, 48, %r44;
	add.s32 	%r9, %r45, %r6;
	st.shared.u8 	[%r9], %rs1;
	setp.ge.u32 	%p5, %r2, %r36;
	mad.lo.s32 	%r10, %r1, 48, %r45;
	@%p5 bra 	$L__BB0_4;
	add.s32 	%r46, %r3, %r1;
	mad.lo.s32 	%r47, %r35, %r46, %r7;
	cvt.u64.u32 	%rd9, %r47;
	add.s64 	%rd10, %rd1, %rd9;
	ld.global.u8 	%rs2, [%rd10];
	add.s32 	%r48, %r10, %r6;
	st.shared.u8 	[%r48], %rs2;
$L__BB0_4:
	setp.ge.u32 	%p6, %r6, %r37;
	@%p6 bra 	$L__BB0_7;
	setp.ge.u32 	%p7, %r2, %r36;
	add.s32 	%r49, %r8, %r4;
	cvt.u64.u32 	%rd11, %r49;
	add.s64 	%rd12, %rd1, %rd11;
	ld.global.u8 	%rs3, [%rd12];
	add.s32 	%r50, %r9, %r4;
	st.shared.u8 	[%r50], %rs3;
	@%p7 bra 	$L__BB0_7;
	add.s32 	%r51, %r6, %r4;
	add.s32 	%r52, %r3, %r1;
	add.s32 	%r53, %r51, %r5;
	mad.lo.s32 	%r54, %r35, %r52, %r53;
	cvt.u64.u32 	%rd13, %r54;
	add.s64 	%rd14, %rd1, %rd13;
	ld.global.u8 	%rs4, [%rd14];
	add.s32 	%r55, %r10, %r51;
	st.shared.u8 	[%r55], %rs4;
$L__BB0_7:
	bar.sync 	0;
	setp.lt.s32 	%p8, %r36, 1;
	mov.f32 	%f69, 0f00000000;
	@%p8 bra 	$L__BB0_22;
	mul.lo.s32 	%r11, %r35, %r34;
	and.b32  	%r12, %r37, 7;
	add.s32 	%r13, %r12, -1;
	and.b32  	%r14, %r37, 3;
	and.b32  	%r15, %r37, 2147483640;
	and.b32  	%r16, %r37, 1;
	neg.s32 	%r17, %r15;
	mov.u32 	%r57, _ZZ15correlateSharedE11sharedInput;
	add.s32 	%r58, %r6, %r57;
	add.s32 	%r18, %r58, 3;
	mov.f32 	%f69, 0f00000000;
	mov.b32 	%r74, 0;
	mov.u64 	%rd35, filterData;
$L__BB0_9:
	setp.lt.s32 	%p9, %r37, 1;
	add.s32 	%r59, %r74, %r3;
	mad.lo.s32 	%r60, %r59, %r35, %r7;
	setp.ge.s32 	%p10, %r60, %r11;
	or.pred  	%p11, %p10, %p9;
	@%p11 bra 	$L__BB0_21;
	setp.lt.u32 	%p12, %r37, 8;
	add.s32 	%r20, %r74, %r2;
	mul.lo.s32 	%r21, %r74, %r37;
	mov.b32 	%r78, 0;
	@%p12 bra 	$L__BB0_13;
	mad.lo.s32 	%r75, %r20, 48, %r18;
	mul.wide.u32 	%rd15, %r21, 4;
	add.s64 	%rd17, %rd35, %rd15;
	add.s64 	%rd40, %rd17, 16;
	mov.u32 	%r76, %r17;
$L__BB0_12:
	.pragma "nounroll";
	ld.shared.u8 	%rs5, [%r75+-3];
	cvt.rn.f32.u16 	%f18, %rs5;
	ld.const.f32 	%f19, [%rd40+-16];
	fma.rn.f32 	%f20, %f19, %f18, %f69;
	ld.shared.u8 	%rs6, [%r75+-2];
	cvt.rn.f32.u16 	%f21, %rs6;
	ld.const.f32 	%f22, [%rd40+-12];
	fma.rn.f32 	%f23, %f22, %f21, %f20;
	ld.shared.u8 	%rs7, [%r75+-1];
	cvt.rn.f32.u16 	%f24, %rs7;
	ld.const.f32 	%f25, [%rd40+-8];
	fma.rn.f32 	%f26, %f25, %f24, %f23;
	ld.shared.u8 	%rs8, [%r75];
	cvt.rn.f32.u16 	%f27, %rs8;
	ld.const.f32 	%f28, [%rd40+-4];
	fma.rn.f32 	%f29, %f28, %f27, %f26;
	ld.shared.u8 	%rs9, [%r75+1];
	cvt.rn.f32.u16 	%f30, %rs9;
	ld.const.f32 	%f31, [%rd40];
	fma.rn.f32 	%f32, %f31, %f30, %f29;
	ld.shared.u8 	%rs10, [%r75+2];
	cvt.rn.f32.u16 	%f33, %rs10;
	ld.const.f32 	%f34, [%rd40+4];
	fma.rn.f32 	%f35, %f34, %f33, %f32;
	ld.shared.u8 	%rs11, [%r75+3];
	cvt.rn.f32.u16 	%f36, %rs11;
	ld.const.f32 	%f37, [%rd40+8];
	fma.rn.f32 	%f38, %f37, %f36, %f35;
	ld.shared.u8 	%rs12, [%r75+4];
	cvt.rn.f32.u16 	%f39, %rs12;
	ld.const.f32 	%f40, [%rd40+12];
	fma.rn.f32 	%f69, %f40, %f39, %f38;
	add.s32 	%r76, %r76, 8;
	add.s32 	%r75, %r75, 8;
	add.s64 	%rd40, %rd40, 32;
	setp.ne.s32 	%p13, %r76, 0;
	mov.u32 	%r78, %r15;
	@%p13 bra 	$L__BB0_12;
$L__BB0_13:
	setp.eq.s32 	%p14, %r12, 0;
	@%p14 bra 	$L__BB0_21;
	mov.u32 	%r62, _ZZ15correlateSharedE11sharedInput;
	mad.lo.s32 	%r28, %r20, 48, %r62;
	setp.lt.u32 	%p15, %r13, 3;
	@%p15 bra 	$L__BB0_16;
	add.s32 	%r63, %r78, %r6;
	add.s32 	%r64, %r28, %r63;
	ld.shared.u8 	%rs13, [%r64];
	cvt.rn.f32.u16 	%f42, %rs13;
	add.s32 	%r65, %r78, %r21;
	mul.wide.u32 	%rd18, %r65, 4;
	add.s64 	%rd20, %rd35, %rd18;
	ld.const.f32 	%f43, [%rd20];
	fma.rn.f32 	%f44, %f43, %f42, %f69;
	ld.shared.u8 	%rs14, [%r64+1];
	cvt.rn.f32.u16 	%f45, %rs14;
	cvt.u64.u32 	%rd21, %r21;
	cvt.u64.u32 	%rd22, %r78;
	add.s64 	%rd23, %rd22, %rd21;
	shl.b64 	%rd24, %rd23, 2;
	add.s64 	%rd25, %rd35, %rd24;
	ld.const.f32 	%f46, [%rd25+4];
	fma.rn.f32 	%f47, %f46, %f45, %f44;
	ld.shared.u8 	%rs15, [%r64+2];
	cvt.rn.f32.u16 	%f48, %rs15;
	ld.const.f32 	%f49, [%rd25+8];
	fma.rn.f32 	%f50, %f49, %f48, %f47;
	ld.shared.u8 	%rs16, [%r64+3];
	cvt.rn.f32.u16 	%f51, %rs16;
	ld.const.f32 	%f52, [%rd25+12];
	fma.rn.f32 	%f69, %f52, %f51, %f50;
	add.s32 	%r78, %r78, 4;
$L__BB0_16:
	setp.eq.s32 	%p16, %r14, 0;
	@%p16 bra 	$L__BB0_21;
	setp.eq.s32 	%p17, %r14, 1;
	@%p17 bra 	$L__BB0_19;
	add.s32 	%r66, %r78, %r6;
	add.s32 	%r67, %r28, %r66;
	ld.shared.u8 	%rs17, [%r67];
	cvt.rn.f32.u16 	%f54, %rs17;
	add.s32 	%r68, %r78, %r21;
	mul.wide.u32 	%rd26, %r68, 4;
	add.s64 	%rd28, %rd35, %rd26;
	ld.const.f32 	%f55, [%rd28];
	fma.rn.f32 	%f56, %f55, %f54, %f69;
	ld.shared.u8 	%rs18, [%r67+1];
	cvt.rn.f32.u16 	%f57, %rs18;
	cvt.u64.u32 	%rd29, %r21;
	cvt.u64.u32 	%rd30, %r78;
	add.s64 	%rd31, %rd30, %rd29;
	shl.b64 	%rd32, %rd31, 2;
	add.s64 	%rd33, %rd35, %rd32;
	ld.const.f32 	%f58, [%rd33+4];
	fma.rn.f32 	%f69, %f58, %f57, %f56;
	add.s32 	%r78, %r78, 2;
$L__BB0_19:
	setp.eq.s32 	%p18, %r16, 0;
	@%p18 bra 	$L__BB0_21;
	add.s32 	%r69, %r78, %r6;
	add.s32 	%r70, %r28, %r69;
	ld.shared.u8 	%rs19, [%r70];
	cvt.rn.f32.u16 	%f59, %rs19;
	add.s32 	%r71, %r78, %r21;
	mul.wide.u32 	%rd34, %r71, 4;
	add.s64 	%rd36, %rd35, %rd34;
	ld.const.f32 	%f60, [%rd36];
	fma.rn.f32 	%f69, %f60, %f59, %f69;
$L__BB0_21:
	add.s32 	%r74, %r74, 1;
	setp.ne.s32 	%p19, %r74, %r36;
	@%p19 bra 	$L__BB0_9;
$L__BB0_22:
	cvt.rzi.u32.f32 	%r72, %f69;
	mad.lo.s32 	%r73, %r35, %r3, %r7;
	cvt.s64.s32 	%rd37, %r73;
	cvta.to.global.u64 	%rd38, %rd5;
	add.s64 	%rd39, %rd38, %rd37;
	st.global.u8 	[%rd39], %r72;
$L__BB0_23:
	ret;

}
	// .globl	correlateSharedCol
.visible .entry correlateSharedCol(
	.param .u64 .ptr .align 1 correlateSharedCol_param_0,
	.param .u64 .ptr .align 1 correlateSharedCol_param_1,
	.param .u32 correlateSharedCol_param_2,
	.param .u32 correlateSharedCol_param_3,
	.param .u32 correlateSharedCol_param_4
)
{
	.reg .pred 	%p<15>;
	.reg .b16 	%rs<18>;
	.reg .b32 	%r<52>;
	.reg .b32 	%f<68>;
	.reg .b64 	%rd<25>;
	// demoted variable
	.shared .align 1 .b8 _ZZ18correlateSharedColE11sharedInput[1536];
	ld.param.u64 	%rd5, [correlateSharedCol_param_0];
	ld.param.u64 	%rd4, [correlateSharedCol_param_1];
	ld.param.u32 	%r25, [correlateSharedCol_param_2];
	ld.param.u32 	%r23, [correlateSharedCol_param_3];
	ld.param.u32 	%r24, [correlateSharedCol_param_4];
	cvta.to.global.u64 	%rd1, %rd5;
	mov.u32 	%r26, %ntid.x;
	mov.u32 	%r27, %ctaid.x;
	mov.u32 	%r1, %tid.x;
	mad.lo.s32 	%r2, %r26, %r27, %r1;
	mov.u32 	%r3, %ntid.y;
	mov.u32 	%r28, %ctaid.y;
	mov.u32 	%r4, %tid.y;
	mad.lo.s32 	%r5, %r3, %r28, %r4;
	setp.ge.s32 	%p1, %r2, %r25;
	setp.ge.s32 	%p2, %r5, %r23;
	or.pred  	%p3, %p1, %p2;
	@%p3 bra 	$L__BB1_17;
	or.b32  	%r29, %r1, %r4;
	and.b32  	%r30, %r29, 992;
	setp.ne.s32 	%p4, %r30, 0;
	mov.u32 	%r31, _ZZ18correlateSharedColE11sharedInput;
	mad.lo.s32 	%r6, %r1, 48, %r31;
	@%p4 bra 	$L__BB1_4;
	mad.lo.s32 	%r7, %r23, %r2, %r5;
	cvt.s64.s32 	%rd6, %r7;
	add.s64 	%rd7, %rd1, %rd6;
	ld.global.u8 	%rs1, [%rd7];
	add.s32 	%r8, %r6, %r4;
	st.shared.u8 	[%r8], %rs1;
	setp.ge.u32 	%p5, %r4, %r24;
	@%p5 bra 	$L__BB1_4;
	add.s32 	%r32, %r7, %r3;
	cvt.u64.u32 	%rd8, %r32;
	add.s64 	%rd9, %rd1, %rd8;
	ld.global.u8 	%rs2, [%rd9];
	add.s32 	%r33, %r8, %r3;
	st.shared.u8 	[%r33], %rs2;
$L__BB1_4:
	bar.sync 	0;
	setp.lt.s32 	%p6, %r24, 1;
	mov.f32 	%f67, 0f00000000;
	@%p6 bra 	$L__BB1_16;
	and.b32  	%r9, %r24, 7;
	setp.lt.u32 	%p7, %r24, 8;
	mov.f32 	%f67, 0f00000000;
	mov.b32 	%r50, 0;
	@%p7 bra 	$L__BB1_8;
	and.b32  	%r50, %r24, 2147483640;
	neg.s32 	%r48, %r50;
	mad.lo.s32 	%r35, %r1, 48, %r4;
	add.s32 	%r37, %r35, %r31;
	add.s32 	%r47, %r37, 3;
	mov.u64 	%rd11, filterData;
	add.s64 	%rd24, %rd11, 16;
	mov.f32 	%f67, 0f00000000;
$L__BB1_7:
	.pragma "nounroll";
	ld.shared.u8 	%rs3, [%r47+-3];
	cvt.rn.f32.u16 	%f17, %rs3;
	ld.const.f32 	%f18, [%rd24+-16];
	fma.rn.f32 	%f19, %f18, %f17, %f67;
	ld.shared.u8 	%rs4, [%r47+-2];
	cvt.rn.f32.u16 	%f20, %rs4;
	ld.const.f32 	%f21, [%rd24+-12];
	fma.rn.f32 	%f22, %f21, %f20, %f19;
	ld.shared.u8 	%rs5, [%r47+-1];
	cvt.rn.f32.u16 	%f23, %rs5;
	ld.const.f32 	%f24, [%rd24+-8];
	fma.rn.f32 	%f25, %f24, %f23, %f22;
	ld.shared.u8 	%rs6, [%r47];
	cvt.rn.f32.u16 	%f26, %rs6;
	ld.const.f32 	%f27, [%rd24+-4];
	fma.rn.f32 	%f28, %f27, %f26, %f25;
	ld.shared.u8 	%rs7, [%r47+1];
	cvt.rn.f32.u16 	%f29, %rs7;
	ld.const.f32 	%f30, [%rd24];
	fma.rn.f32 	%f31, %f30, %f29, %f28;
	ld.shared.u8 	%rs8, [%r47+2];
	cvt.rn.f32.u16 	%f32, %rs8;
	ld.const.f32 	%f33, [%rd24+4];
	fma.rn.f32 	%f34, %f33, %f32, %f31;
	ld.shared.u8 	%rs9, [%r47+3];
	cvt.rn.f32.u16 	%f35, %rs9;
	ld.const.f32 	%f36, [%rd24+8];
	fma.rn.f32 	%f37, %f36, %f35, %f34;
	ld.shared.u8 	%rs10, [%r47+4];
	cvt.rn.f32.u16 	%f38, %rs10;
	ld.const.f32 	%f39, [%rd24+12];
	fma.rn.f32 	%f67, %f39, %f38, %f37;
	add.s32 	%r48, %r48, 8;
	add.s32 	%r47, %r47, 8;
	add.s64 	%rd24, %rd24, 32;
	setp.ne.s32 	%p8, %r48, 0;
	@%p8 bra 	$L__BB1_7;
$L__BB1_8:
	setp.eq.s32 	%p9, %r9, 0;
	@%p9 bra 	$L__BB1_16;
	and.b32  	%r18, %r24, 3;
	setp.lt.u32 	%p10, %r9, 4;
	@%p10 bra 	$L__BB1_11;
	add.s32 	%r38, %r50, %r4;
	add.s32 	%r39, %r6, %r38;
	ld.shared.u8 	%rs11, [%r39];
	cvt.rn.f32.u16 	%f41, %rs11;
	mul.wide.u32 	%rd12, %r50, 4;
	mov.u64 	%rd13, filterData;
	add.s64 	%rd14, %rd13, %rd12;
	ld.const.f32 	%f42, [%rd14];
	fma.rn.f32 	%f43, %f42, %f41, %f67;
	ld.shared.u8 	%rs12, [%r39+1];
	cvt.rn.f32.u16 	%f44, %rs12;
	ld.const.f32 	%f45, [%rd14+4];
	fma.rn.f32 	%f46, %f45, %f44, %f43;
	ld.shared.u8 	%rs13, [%r39+2];
	cvt.rn.f32.u16 	%f47, %rs13;
	ld.const.f32 	%f48, [%rd14+8];
	fma.rn.f32 	%f49, %f48, %f47, %f46;
	ld.shared.u8 	%rs14, [%r39+3];
	cvt.rn.f32.u16 	%f50, %rs14;
	ld.const.f32 	%f51, [%rd14+12];
	fma.rn.f32 	%f67, %f51, %f50, %f49;
	add.s32 	%r50, %r50, 4;
$L__BB1_11:
	setp.eq.s32 	%p11, %r18, 0;
	@%p11 bra 	$L__BB1_16;
	setp.eq.s32 	%p12, %r18, 1;
	@%p12 bra 	$L__BB1_14;
	add.s32 	%r40, %r50, %r4;
	add.s32 	%r41, %r6, %r40;
	ld.shared.u8 	%rs15, [%r41];
	cvt.rn.f32.u16 	%f53, %rs15;
	mul.wide.u32 	%rd15, %r50, 4;
	mov.u64 	%rd16, filterData;
	add.s64 	%rd17, %rd16, %rd15;
	ld.const.f32 	%f54, [%rd17];
	fma.rn.f32 	%f55, %f54, %f53, %f67;
	ld.shared.u8 	%rs16, [%r41+1];
	cvt.rn.f32.u16 	%f56, %rs16;
	ld.const.f32 	%f57, [%rd17+4];
	fma.rn.f32 	%f67, %f57, %f56, %f55;
	add.s32 	%r50, %r50, 2;
$L__BB1_14:
	and.b32  	%r42, %r24, 1;
	setp.eq.b32 	%p13, %r42, 1;
	not.pred 	%p14, %p13;
	@%p14 bra 	$L__BB1_16;
	add.s32 	%r43, %r50, %r4;
	add.s32 	%r44, %r6, %r43;
	ld.shared.u8 	%rs17, [%r44];
	cvt.rn.f32.u16 	%f58, %rs17;
	mul.wide.u32 	%rd18, %r50, 4;
	mov.u64 	%rd19, filterData;
	add.s64 	%rd20, %rd19, %rd18;
	ld.const.f32 	%f59, [%rd20];
	fma.rn.f32 	%f67, %f59, %f58, %f67;
$L__BB1_16:
	cvt.rzi.u32.f32 	%r45, %f67;
	mad.lo.s32 	%r46, %r23, %r2, %r5;
	cvt.s64.s32 	%rd21, %r46;
	cvta.to.global.u64 	%rd22, %rd4;
	add.s64 	%rd23, %rd22, %rd21;
	st.global.u8 	[%rd23], %r45;
$L__BB1_17:
	ret;

}
	// .globl	correlateSharedRow
.visible .entry correlateSharedRow(
	.param .u64 .ptr .align 1 correlateSharedRow_param_0,
	.param .u64 .ptr .align 1 correlateSharedRow_param_1,
	.param .u32 correlateSharedRow_param_2,
	.param .u32 correlateSharedRow_param_3,
	.param .u32 correlateSharedRow_param_4
)
{
	.reg .pred 	%p<15>;
	.reg .b16 	%rs<21>;
	.reg .b32 	%r<61>;
	.reg .b32 	%f<68>;
	.reg .b64 	%rd<25>;
	// demoted variable
	.shared .align 1 .b8 _ZZ18correlateSharedRowE11sharedInput[1536];
	ld.param.u64 	%rd5, [correlateSharedRow_param_0];
	ld.param.u64 	%rd4, [correlateSharedRow_param_1];
	ld.param.u32 	%r24, [correlateSharedRow_param_2];
	ld.param.u32 	%r22, [correlateSharedRow_param_3];
	ld.param.u32 	%r23, [correlateSharedRow_param_4];
	cvta.to.global.u64 	%rd1, %rd5;
	mov.u32 	%r1, %ntid.x;
	mov.u32 	%r25, %ctaid.x;
	mov.u32 	%r2, %tid.x;
	mad.lo.s32 	%r3, %r1, %r25, %r2;
	mov.u32 	%r26, %ntid.y;
	mov.u32 	%r27, %ctaid.y;
	mov.u32 	%r4, %tid.y;
	mad.lo.s32 	%r5, %r26, %r27, %r4;
	setp.ge.s32 	%p1, %r3, %r24;
	setp.ge.s32 	%p2, %r5, %r22;
	or.pred  	%p3, %p1, %p2;
	@%p3 bra 	$L__BB2_17;
	or.b32  	%r28, %r2, %r4;
	and.b32  	%r29, %r28, 992;
	setp.ne.s32 	%p4, %r29, 0;
	@%p4 bra 	$L__BB2_4;
	mad.lo.s32 	%r30, %r22, %r3, %r5;
	cvt.s64.s32 	%rd6, %r30;
	add.s64 	%rd7, %rd1, %rd6;
	ld.global.u8 	%rs1, [%rd7];
	shl.b32 	%r31, %r2, 5;
	mov.u32 	%r32, _ZZ18correlateSharedRowE11sharedInput;
	add.s32 	%r33, %r32, %r31;
	add.s32 	%r6, %r33, %r4;
	st.shared.u8 	[%r6], %rs1;
	setp.ge.u32 	%p5, %r2, %r23;
	@%p5 bra 	$L__BB2_4;
	add.s32 	%r34, %r3, %r1;
	mad.lo.s32 	%r35, %r22, %r34, %r5;
	cvt.u64.u32 	%rd8, %r35;
	add.s64 	%rd9, %rd1, %rd8;
	ld.global.u8 	%rs2, [%rd9];
	shl.b32 	%r36, %r1, 5;
	add.s32 	%r37, %r6, %r36;
	st.shared.u8 	[%r37], %rs2;
$L__BB2_4:
	bar.sync 	0;
	setp.lt.s32 	%p6, %r23, 1;
	mov.f32 	%f67, 0f00000000;
	@%p6 bra 	$L__BB2_16;
	and.b32  	%r7, %r23, 7;
	setp.lt.u32 	%p7, %r23, 8;
	mov.f32 	%f67, 0f00000000;
	mov.b32 	%r59, 0;
	@%p7 bra 	$L__BB2_8;
	and.b32  	%r59, %r23, 2147483640;
	neg.s32 	%r57, %r59;
	shl.b32 	%r39, %r2, 5;
	add.s32 	%r40, %r4, %r39;
	mov.u32 	%r41, _ZZ18correlateSharedRowE11sharedInput;
	add.s32 	%r42, %r40, %r41;
	add.s32 	%r56, %r42, 128;
	mov.u64 	%rd11, filterData;
	add.s64 	%rd24, %rd11, 16;
	mov.f32 	%f67, 0f00000000;
$L__BB2_7:
	.pragma "nounroll";
	ld.shared.u8 	%rs3, [%r56+-128];
	cvt.rn.f32.u16 	%f17, %rs3;
	ld.const.f32 	%f18, [%rd24+-16];
	fma.rn.f32 	%f19, %f18, %f17, %f67;
	ld.shared.u8 	%rs4, [%r56+-96];
	cvt.rn.f32.u16 	%f20, %rs4;
	ld.const.f32 	%f21, [%rd24+-12];
	fma.rn.f32 	%f22, %f21, %f20, %f19;
	ld.shared.u8 	%rs5, [%r56+-64];
	cvt.rn.f32.u16 	%f23, %rs5;
	ld.const.f32 	%f24, [%rd24+-8];
	fma.rn.f32 	%f25, %f24, %f23, %f22;
	ld.shared.u8 	%rs6, [%r56+-32];
	cvt.rn.f32.u16 	%f26, %rs6;
	ld.const.f32 	%f27, [%rd24+-4];
	fma.rn.f32 	%f28, %f27, %f26, %f25;
	ld.shared.u8 	%rs7, [%r56];
	cvt.rn.f32.u16 	%f29, %rs7;
	ld.const.f32 	%f30, [%rd24];
	fma.rn.f32 	%f31, %f30, %f29, %f28;
	ld.shared.u8 	%rs8, [%r56+32];
	cvt.rn.f32.u16 	%f32, %rs8;
	ld.const.f32 	%f33, [%rd24+4];
	fma.rn.f32 	%f34, %f33, %f32, %f31;
	ld.shared.u8 	%rs9, [%r56+64];
	cvt.rn.f32.u16 	%f35, %rs9;
	ld.const.f32 	%f36, [%rd24+8];
	fma.rn.f32 	%f37, %f36, %f35, %f34;
	ld.shared.u8 	%rs10, [%r56+96];
	cvt.rn.f32.u16 	%f38, %rs10;
	ld.const.f32 	%f39, [%rd24+12];
	fma.rn.f32 	%f67, %f39, %f38, %f37;
	add.s32 	%r57, %r57, 8;
	add.s32 	%r56, %r56, 256;
	add.s64 	%rd24, %rd24, 32;
	setp.ne.s32 	%p8, %r57, 0;
	@%p8 bra 	$L__BB2_7;
$L__BB2_8:
	setp.eq.s32 	%p9, %r7, 0;
	@%p9 bra 	$L__BB2_16;
	mov.u32 	%r43, _ZZ18correlateSharedRowE11sharedInput;
	add.s32 	%r16, %r43, %r4;
	and.b32  	%r17, %r23, 3;
	setp.lt.u32 	%p10, %r7, 4;
	@%p10 bra 	$L__BB2_11;
	add.s32 	%r44, %r59, %r2;
	shl.b32 	%r45, %r44, 5;
	add.s32 	%r46, %r16, %r45;
	ld.shared.u8 	%rs11, [%r46];
	cvt.rn.f32.u16 	%f41, %rs11;
	mul.wide.u32 	%rd12, %r59, 4;
	mov.u64 	%rd13, filterData;
	add.s64 	%rd14, %rd13, %rd12;
	ld.const.f32 	%f42, [%rd14];
	fma.rn.f32 	%f43, %f42, %f41, %f67;
	ld.shared.u8 	%rs12, [%r46+32];
	cvt.rn.f32.u16 	%f44, %rs12;
	ld.const.f32 	%f45, [%rd14+4];
	fma.rn.f32 	%f46, %f45, %f44, %f43;
	ld.shared.u8 	%rs13, [%r46+64];
	cvt.rn.f32.u16 	%f47, %rs13;
	ld.const.f32 	%f48, [%rd14+8];
	fma.rn.f32 	%f49, %f48, %f47, %f46;
	ld.shared.u8 	%rs14, [%r46+96];
	cvt.rn.f32.u16 	%f50, %rs14;
	ld.const.f32 	%f51, [%rd14+12];
	fma.rn.f32 	%f67, %f51, %f50, %f49;
	add.s32 	%r59, %r59, 4;
$L__BB2_11:
	setp.eq.s32 	%p11, %r17, 0;
	@%p11 bra 	$L__BB2_16;
	setp.eq.s32 	%p12, %r17, 1;
	@%p12 bra 	$L__BB2_14;
	add.s32 	%r47, %r59, %r2;
	shl.b32 	%r48, %r47, 5;
	add.s32 	%r49, %r16, %r48;
	ld.shared.u8 	%rs15, [%r49];
	cvt.rn.f32.u16 	%f53, %rs15;
	mul.wide.u32 	%rd15, %r59, 4;
	mov.u64 	%rd16, filterData;
	add.s64 	%rd17, %rd16, %rd15;
	ld.const.f32 	%f54, [%rd17];
	fma.rn.f32 	%f55, %f54, %f53, %f67;
	ld.shared.u8 	%rs16, [%r49+32];
	cvt.rn.f32.u16 	%f56, %rs16;
	ld.const.f32 	%f57, [%rd17+4];
	fma.rn.f32 	%f67, %f57, %f56, %f55;
	add.s32 	%r59, %r59, 2;
$L__BB2_14:
	and.b32  	%r50, %r23, 1;
	setp.eq.b32 	%p13, %r50, 1;
	not.pred 	%p14, %p13;
	@%p14 bra 	$L__BB2_16;
	add.s32 	%r51, %r59, %r2;
	shl.b32 	%r52, %r51, 5;
	add.s32 	%r53, %r16, %r52;
	ld.shared.u8 	%rs17, [%r53];
	cvt.rn.f32.u16 	%f58, %rs17;
	mul.wide.u32 	%rd18, %r59, 4;
	mov.u64 	%rd19, filterData;
	add.s64 	%rd20, %rd19, %rd18;
	ld.const.f32 	%f59, [%rd20];
	fma.rn.f32 	%f67, %f59, %f58, %f67;
$L__BB2_16:
	cvt.rzi.u32.f32 	%r54, %f67;
	mad.lo.s32 	%r55, %r22, %r3, %r5;
	cvt.s64.s32 	%rd21, %r55;
	cvta.to.global.u64 	%rd22, %rd4;
	add.s64 	%rd23, %rd22, %rd21;
	ld.global.u8 	%rs18, [%rd23];
	cvt.u16.u32 	%rs19, %r54;
	add.s16 	%rs20, %rs18, %rs19;
	st.global.u8 	[%rd23], %rs20;
$L__BB2_17:
	ret;

}


// ===== COMPILED SASS (sm_100) =====

	.target	sm_100

	.elftype	@"ET_EXEC"


//--------------------- .note.nv.tkinfo           --------------------------
	.section	.note.nv.tkinfo,"",@"SHT_NOTE"
	.sectionflags	@"SHF_NOTE_NV_TKINFO"
	.tkinfo
        /*0018*/ 	.word	0x00000002
        /*0030*/ 	.string	""
        /*0030*/ 	.string	"ptxas"
        /*0030*/ 	.string	"Cuda compilation tools, release 13.0, V13.0.88"
        /*0030*/ 	.string	"Build cuda_13.0.r13.0/compiler.36424714_0"
        /*0030*/ 	.string	"-arch sm_100 -m 64 "



//--------------------- .note.nv.cuinfo           --------------------------
	.section	.note.nv.cuinfo,"",@"SHT_NOTE"
	.sectionflags	@"SHF_NOTE_NV_CUINFO"
        /*0018*/ 	.short	0x0002
        /*001a*/ 	.short	0x0064
        /*001c*/ 	.short	0x0082
	.zero		2


//--------------------- .nv.info                  --------------------------
	.section	.nv.info,"",@"SHT_CUDA_INFO"
	.align	4


	//----- nvinfo : EIATTR_REGCOUNT
	.align		4
        /*0000*/ 	.byte	0x04, 0x2f
        /*0002*/ 	.short	(.L_2 - .L_1)
	.align		4
.L_1:
        /*0004*/ 	.word	index@(correlateShared)
        /*0008*/ 	.word	0x0000001c


	//----- nvinfo : EIATTR_FRAME_SIZE
	.align		4
.L_2:
        /*000c*/ 	.byte	0x04, 0x11
        /*000e*/ 	.short	(.L_4 - .L_3)
	.align		4
.L_3:
        /*0010*/ 	.word	index@(correlateShared)
        /*0014*/ 	.word	0x00000000


	//----- nvinfo : EIATTR_REGCOUNT
	.align		4
.L_4:
        /*0018*/ 	.byte	0x04, 0x2f
        /*001a*/ 	.short	(.L_6 - .L_5)
	.align		4
.L_5:
        /*001c*/ 	.word	index@(correlateSharedCol)
        /*0020*/ 	.word	0x00000015


	//----- nvinfo : EIATTR_FRAME_SIZE
	.align		4
.L_6:
        /*0024*/ 	.byte	0x04, 0x11
        /*0026*/ 	.short	(.L_8 - .L_7)
	.align		4
.L_7:
        /*0028*/ 	.word	index@(correlateSharedCol)
        /*002c*/ 	.word	0x00000000


	//----- nvinfo : EIATTR_REGCOUNT
	.align		4
.L_8:
        /*0030*/ 	.byte	0x04, 0x2f
        /*0032*/ 	.short	(.L_10 - .L_9)
	.align		4
.L_9:
        /*0034*/ 	.word	index@(correlateSharedRow)
        /*0038*/ 	.word	0x00000011


	//----- nvinfo : EIATTR_FRAME_SIZE
	.align		4
.L_10:
        /*003c*/ 	.byte	0x04, 0x11
        /*003e*/ 	.short	(.L_12 - .L_11)
	.align		4
.L_11:
        /*0040*/ 	.word	index@(correlateSharedRow)
        /*0044*/ 	.word	0x00000000


	//----- nvinfo : EIATTR_MIN_STACK_SIZE
	.align		4
.L_12:
        /*0048*/ 	.byte	0x04, 0x12
        /*004a*/ 	.short	(.L_14 - .L_13)
	.align		4
.L_13:
        /*004c*/ 	.word	index@(correlateSharedRow)
        /*0050*/ 	.word	0x00000000


	//----- nvinfo : EIATTR_MIN_STACK_SIZE
	.align		4
.L_14:
        /*0054*/ 	.byte	0x04, 0x12
        /*0056*/ 	.short	(.L_16 - .L_15)
	.align		4
.L_15:
        /*0058*/ 	.word	index@(correlateSharedCol)
        /*005c*/ 	.word	0x00000000


	//----- nvinfo : EIATTR_MIN_STACK_SIZE
	.align		4
.L_16:
        /*0060*/ 	.byte	0x04, 0x12
        /*0062*/ 	.short	(.L_18 - .L_17)
	.align		4
.L_17:
        /*0064*/ 	.word	index@(correlateShared)
        /*0068*/ 	.word	0x00000000
.L_18:


//--------------------- .nv.compat                --------------------------
	.section	.nv.compat,"",@"SHT_CUDA_COMPAT_INFO"
	.align	4
        /*0000*/ 	.byte	0x02, 0x09, 0x00, 0x00, 0x02, 0x02, 0x01, 0x00, 0x02, 0x05, 0x05, 0x00, 0x03, 0x07, 0x01, 0x01
        /*0010*/ 	.byte	0x02, 0x03, 0x00, 0x00, 0x02, 0x06, 0x01, 0x00, 0x04, 0x0b, 0x08, 0x00, 0x09, 0x00, 0x00, 0x00
        /*0020*/ 	.byte	0x00, 0x00, 0x00, 0x00


//--------------------- .nv.info.correlateSharedRow --------------------------
	.section	.nv.info.correlateSharedRow,"",@"SHT_CUDA_INFO"
	.sectionflags	@""
	.align	4


	//----- nvinfo : EIATTR_CUDA_API_VERSION
	.align		4
        /*0000*/ 	.byte	0x04, 0x37
        /*0002*/ 	.short	(.L_20 - .L_19)
.L_19:
        /*0004*/ 	.word	0x00000082


	//----- nvinfo : EIATTR_KPARAM_INFO
	.align		4
.L_20:
        /*0008*/ 	.byte	0x04, 0x17
        /*000a*/ 	.short	(.L_22 - .L_21)
.L_21:
        /*000c*/ 	.word	0x00000000
        /*0010*/ 	.short	0x0004
        /*0012*/ 	.short	0x0018
        /*0014*/ 	.byte	0x00, 0xf0, 0x11, 0x00


	//----- nvinfo : EIATTR_KPARAM_INFO
	.align		4
.L_22:
        /*0018*/ 	.byte	0x04, 0x17
        /*001a*/ 	.short	(.L_24 - .L_23)
.L_23:
        /*001c*/ 	.word	0x00000000
        /*0020*/ 	.short	0x0003
        /*0022*/ 	.short	0x0014
        /*0024*/ 	.byte	0x00, 0xf0, 0x11, 0x00


	//----- nvinfo : EIATTR_KPARAM_INFO
	.align		4
.L_24:
        /*0028*/ 	.byte	0x04, 0x17
        /*002a*/ 	.short	(.L_26 - .L_25)
.L_25:
        /*002c*/ 	.word	0x00000000
        /*0030*/ 	.short	0x0002
        /*0032*/ 	.short	0x0010
        /*0034*/ 	.byte	0x00, 0xf0, 0x11, 0x00


	//----- nvinfo : EIATTR_KPARAM_INFO
	.align		4
.L_26:
        /*0038*/ 	.byte	0x04, 0x17
        /*003a*/ 	.short	(.L_28 - .L_27)
.L_27:
        /*003c*/ 	.word	0x00000000
        /*0040*/ 	.short	0x0001
        /*0042*/ 	.short	0x0008
        /*0044*/ 	.byte	0x00, 0xf5, 0x21, 0x00


	//----- nvinfo : EIATTR_KPARAM_INFO
	.align		4
.L_28:
        /*0048*/ 	.byte	0x04, 0x17
        /*004a*/ 	.short	(.L_30 - .L_29)
.L_29:
        /*004c*/ 	.word	0x00000000
        /*0050*/ 	.short	0x0000
        /*0052*/ 	.short	0x0000
        /*0054*/ 	.byte	0x00, 0xf5, 0x21, 0x00


	//----- nvinfo : EIATTR_SPARSE_MMA_MASK
	.align		4
.L_30:
        /*0058*/ 	.byte	0x03, 0x50
        /*005a*/ 	.short	0x0000


	//----- nvinfo : EIATTR_MAXREG_COUNT
	.align		4
        /*005c*/ 	.byte	0x03, 0x1b
        /*005e*/ 	.short	0x00ff


	//----- nvinfo : EIATTR_NUM_BARRIERS
	.align		4
        /*0060*/ 	.byte	0x02, 0x4c
        /*0062*/ 	.byte	0x01
	.zero		1


	//----- nvinfo : EIATTR_MERCURY_ISA_VERSION
	.align		4
        /*0064*/ 	.byte	0x03, 0x5f
        /*0066*/ 	.short	0x0101


	//----- nvinfo : EIATTR_VRC_CTA_INIT_COUNT
	.align		4
        /*0068*/ 	.byte	0x02, 0x4a
	.zero		1
	.zero		1


	//----- nvinfo : EIATTR_EXIT_INSTR_OFFSETS
	.align		4
        /*006c*/ 	.byte	0x04, 0x1c
        /*006e*/ 	.short	(.L_32 - .L_31)


	//   ....[0]....
.L_31:
        /*0070*/ 	.word	0x000000c0


	//   ....[1]....
        /*0074*/ 	.word	0x00000960


	//----- nvinfo : EIATTR_CRS_STACK_SIZE
	.align		4
.L_32:
        /*0078*/ 	.byte	0x04, 0x1e
        /*007a*/ 	.short	(.L_34 - .L_33)
.L_33:
        /*007c*/ 	.word	0x00000000


	//----- nvinfo : EIATTR_CBANK_PARAM_SIZE
	.align		4
.L_34:
        /*0080*/ 	.byte	0x03, 0x19
        /*0082*/ 	.short	0x001c


	//----- nvinfo : EIATTR_PARAM_CBANK
	.align		4
        /*0084*/ 	.byte	0x04, 0x0a
        /*0086*/ 	.short	(.L_36 - .L_35)
	.align		4
.L_35:
        /*0088*/ 	.word	index@(.nv.constant0.correlateSharedRow)
        /*008c*/ 	.short	0x0380
        /*008e*/ 	.short	0x001c


	//----- nvinfo : EIATTR_SW_WAR
	.align		4
.L_36:
        /*0090*/ 	.byte	0x04, 0x36
        /*0092*/ 	.short	(.L_38 - .L_37)
.L_37:
        /*0094*/ 	.word	0x00000008
.L_38:


//--------------------- .nv.info.correlateSharedCol --------------------------
	.section	.nv.info.correlateSharedCol,"",@"SHT_CUDA_INFO"
	.sectionflags	@""
	.align	4


	//----- nvinfo : EIATTR_CUDA_API_VERSION
	.align		4
        /*0000*/ 	.byte	0x04, 0x37
        /*0002*/ 	.short	(.L_40 - .L_39)
.L_39:
        /*0004*/ 	.word	0x00000082


	//----- nvinfo : EIATTR_KPARAM_INFO
	.align		4
.L_40:
        /*0008*/ 	.byte	0x04, 0x17
        /*000a*/ 	.short	(.L_42 - .L_41)
.L_41:
        /*000c*/ 	.word	0x00000000
        /*0010*/ 	.short	0x0004
        /*0012*/ 	.short	0x0018
        /*0014*/ 	.byte	0x00, 0xf0, 0x11, 0x00


	//----- nvinfo : EIATTR_KPARAM_INFO
	.align		4
.L_42:
        /*0018*/ 	.byte	0x04, 0x17
        /*001a*/ 	.short	(.L_44 - .L_43)
.L_43:
        /*001c*/ 	.word	0x00000000
        /*0020*/ 	.short	0x0003
        /*0022*/ 	.short	0x0014
        /*0024*/ 	.byte	0x00, 0xf0, 0x11, 0x00


	//----- nvinfo : EIATTR_KPARAM_INFO
	.align		4
.L_44:
        /*0028*/ 	.byte	0x04, 0x17
        /*002a*/ 	.short	(.L_46 - .L_45)
.L_45:
        /*002c*/ 	.word	0x00000000
        /*0030*/ 	.short	0x0002
        /*0032*/ 	.short	0x0010
        /*0034*/ 	.byte	0x00, 0xf0, 0x11, 0x00


	//----- nvinfo : EIATTR_KPARAM_INFO
	.align		4
.L_46:
        /*0038*/ 	.byte	0x04, 0x17
        /*003a*/ 	.short	(.L_48 - .L_47)
.L_47:
        /*003c*/ 	.word	0x00000000
        /*0040*/ 	.short	0x0001
        /*0042*/ 	.short	0x0008
        /*0044*/ 	.byte	0x00, 0xf5, 0x21, 0x00


	//----- nvinfo : EIATTR_KPARAM_INFO
	.align		4
.L_48:
        /*0048*/ 	.byte	0x04, 0x17
        /*004a*/ 	.short	(.L_50 - .L_49)
.L_49:
        /*004c*/ 	.word	0x00000000
        /*0050*/ 	.short	0x0000
        /*0052*/ 	.short	0x0000
        /*0054*/ 	.byte	0x00, 0xf5, 0x21, 0x00


	//----- nvinfo : EIATTR_SPARSE_MMA_MASK
	.align		4
.L_50:
        /*0058*/ 	.byte	0x03, 0x50
        /*005a*/ 	.short	0x0000


	//----- nvinfo : EIATTR_MAXREG_COUNT
	.align		4
        /*005c*/ 	.byte	0x03, 0x1b
        /*005e*/ 	.short	0x00ff


	//----- nvinfo : EIATTR_NUM_BARRIERS
	.align		4
        /*0060*/ 	.byte	0x02, 0x4c
        /*0062*/ 	.byte	0x01
	.zero		1


	//----- nvinfo : EIATTR_MERCURY_ISA_VERSION
	.align		4
        /*0064*/ 	.byte	0x03, 0x5f
        /*0066*/ 	.short	0x0101


	//----- nvinfo : EIATTR_VRC_CTA_INIT_COUNT
	.align		4
        /*0068*/ 	.byte	0x02, 0x4a
	.zero		1
	.zero		1


	//----- nvinfo : EIATTR_EXIT_INSTR_OFFSETS
	.align		4
        /*006c*/ 	.byte	0x04, 0x1c
        /*006e*/ 	.short	(.L_52 - .L_51)


	//   ....[0]....
.L_51:
        /*0070*/ 	.word	0x000000c0


	//   ....[1]....
        /*0074*/ 	.word	0x00000870


	//----- nvinfo : EIATTR_CRS_STACK_SIZE
	.align		4
.L_52:
        /*0078*/ 	.byte	0x04, 0x1e
        /*007a*/ 	.short	(.L_54 - .L_53)
.L_53:
        /*007c*/ 	.word	0x00000000


	//----- nvinfo : EIATTR_CBANK_PARAM_SIZE
	.align		4
.L_54:
        /*0080*/ 	.byte	0x03, 0x19
        /*0082*/ 	.short	0x001c


	//----- nvinfo : EIATTR_PARAM_CBANK
	.align		4
        /*0084*/ 	.byte	0x04, 0x0a
        /*0086*/ 	.short	(.L_56 - .L_55)
	.align		4
.L_55:
        /*0088*/ 	.word	index@(.nv.constant0.correlateSharedCol)
        /*008c*/ 	.short	0x0380
        /*008e*/ 	.short	0x001c


	//----- nvinfo : EIATTR_SW_WAR
	.align		4
.L_56:
        /*0090*/ 	.byte	0x04, 0x36
        /*0092*/ 	.short	(.L_58 - .L_57)
.L_57:
        /*0094*/ 	.word	0x00000008
.L_58:


//--------------------- .nv.info.correlateShared  --------------------------
	.section	.nv.info.correlateShared,"",@"SHT_CUDA_INFO"
	.sectionflags	@""
	.align	4


	//----- nvinfo : EIATTR_CUDA_API_VERSION
	.align		4
        /*0000*/ 	.byte	0x04, 0x37
        /*0002*/ 	.short	(.L_60 - .L_59)
.L_59:
        /*0004*/ 	.word	0x00000082


	//----- nvinfo : EIATTR_KPARAM_INFO
	.align		4
.L_60:
        /*0008*/ 	.byte	0x04, 0x17
        /*000a*/ 	.short	(.L_62 - .L_61)
.L_61:
        /*000c*/ 	.word	0x00000000
        /*0010*/ 	.short	0x0007
        /*0012*/ 	.short	0x0024
        /*0014*/ 	.byte	0x00, 0xf0, 0x11, 0x00


	//----- nvinfo : EIATTR_KPARAM_INFO
	.align		4
.L_62:
        /*0018*/ 	.byte	0x04, 0x17
        /*001a*/ 	.short	(.L_64 - .L_63)
.L_63:
        /*001c*/ 	.word	0x00000000
        /*0020*/ 	.short	0x0006
        /*0022*/ 	.short	0x0020
        /*0024*/ 	.byte	0x00, 0xf0, 0x11, 0x00


	//----- nvinfo : EIATTR_KPARAM_INFO
	.align		4
.L_64:
        /*0028*/ 	.byte	0x04, 0x17
        /*002a*/ 	.short	(.L_66 - .L_65)
.L_65:
        /*002c*/ 	.word	0x00000000
        /*0030*/ 	.short	0x0005
        /*0032*/ 	.short	0x001c
        /*0034*/ 	.byte	0x00, 0xf0, 0x11, 0x00


	//----- nvinfo : EIATTR_KPARAM_INFO
	.align		4
.L_66:
        /*0038*/ 	.byte	0x04, 0x17
        /*003a*/ 	.short	(.L_68 - .L_67)
.L_67:
        /*003c*/ 	.word	0x00000000
        /*0040*/ 	.short	0x0004
        /*0042*/ 	.short	0x0018
        /*0044*/ 	.byte	0x00, 0xf0, 0x11, 0x00


	//----- nvinfo : EIATTR_KPARAM_INFO
	.align		4
.L_68:
        /*0048*/ 	.byte	0x04, 0x17
        /*004a*/ 	.short	(.L_70 - .L_69)
.L_69:
        /*004c*/ 	.word	0x00000000
        /*0050*/ 	.short	0x0003
        /*0052*/ 	.short	0x0014
        /*0054*/ 	.byte	0x00, 0xf0, 0x11, 0x00


	//----- nvinfo : EIATTR_KPARAM_INFO
	.align		4
.L_70:
        /*0058*/ 	.byte	0x04, 0x17
        /*005a*/ 	.short	(.L_72 - .L_71)
.L_71:
        /*005c*/ 	.word	0x00000000
        /*0060*/ 	.short	0x0002
        /*0062*/ 	.short	0x0010
        /*0064*/ 	.byte	0x00, 0xf0, 0x11, 0x00


	//----- nvinfo : EIATTR_KPARAM_INFO
	.align		4
.L_72:
        /*0068*/ 	.byte	0x04, 0x17
        /*006a*/ 	.short	(.L_74 - .L_73)
.L_73:
        /*006c*/ 	.word	0x00000000
        /*0070*/ 	.short	0x0001
        /*0072*/ 	.short	0x0008
        /*0074*/ 	.byte	0x00, 0xf5, 0x21, 0x00


	//----- nvinfo : EIATTR_KPARAM_INFO
	.align		4
.L_74:
        /*0078*/ 	.byte	0x04, 0x17
        /*007a*/ 	.short	(.L_76 - .L_75)
.L_75:
        /*007c*/ 	.word	0x00000000
        /*0080*/ 	.short	0x0000
        /*0082*/ 	.short	0x0000
        /*0084*/ 	.byte	0x00, 0xf5, 0x21, 0x00


	//----- nvinfo : EIATTR_SPARSE_MMA_MASK
	.align		4
.L_76:
        /*0088*/ 	.byte	0x03, 0x50
        /*008a*/ 	.short	0x0000


	//----- nvinfo : EIATTR_MAXREG_COUNT
	.align		4
        /*008c*/ 	.byte	0x03, 0x1b
        /*008e*/ 	.short	0x00ff


	//----- nvinfo : EIATTR_NUM_BARRIERS
	.align		4
        /*0090*/ 	.byte	0x02, 0x4c
        /*0092*/ 	.byte	0x01
	.zero		1


	//----- nvinfo : EIATTR_MERCURY_ISA_VERSION
	.align		4
        /*0094*/ 	.byte	0x03, 0x5f
        /*0096*/ 	.short	0x0101


	//----- nvinfo : EIATTR_VRC_CTA_INIT_COUNT
	.align		4
        /*0098*/ 	.byte	0x02, 0x4a
	.zero		1
	.zero		1


	//----- nvinfo : EIATTR_EXIT_INSTR_OFFSETS
	.align		4
        /*009c*/ 	.byte	0x04, 0x1c
        /*009e*/ 	.short	(.L_78 - .L_77)


	//   ....[0]....
.L_77:
        /*00a0*/ 	.word	0x000000d0


	//   ....[1]....
        /*00a4*/ 	.word	0x00000c90


	//----- nvinfo : EIATTR_CRS_STACK_SIZE
	.align		4
.L_78:
        /*00a8*/ 	.byte	0x04, 0x1e
        /*00aa*/ 	.short	(.L_80 - .L_79)
.L_79:
        /*00ac*/ 	.word	0x00000000


	//----- nvinfo : EIATTR_CBANK_PARAM_SIZE
	.align		4
.L_80:
        /*00b0*/ 	.byte	0x03, 0x19
        /*00b2*/ 	.short	0x0028


	//----- nvinfo : EIATTR_PARAM_CBANK
	.align		4
        /*00b4*/ 	.byte	0x04, 0x0a
        /*00b6*/ 	.short	(.L_82 - .L_81)
	.align		4
.L_81:
        /*00b8*/ 	.word	index@(.nv.constant0.correlateShared)
        /*00bc*/ 	.short	0x0380
        /*00be*/ 	.short	0x0028


	//----- nvinfo : EIATTR_SW_WAR
	.align		4
.L_82:
        /*00c0*/ 	.byte	0x04, 0x36
        /*00c2*/ 	.short	(.L_84 - .L_83)
.L_83:
        /*00c4*/ 	.word	0x00000008
.L_84:


//--------------------- .nv.callgraph             --------------------------
	.section	.nv.callgraph,"",@"SHT_CUDA_CALLGRAPH"
	.align	4
	.sectionentsize	8
	.align		4
        /*0000*/ 	.word	0x00000000
	.align		4
        /*0004*/ 	.word	0xffffffff
	.align		4
        /*0008*/ 	.word	0x00000000
	.align		4
        /*000c*/ 	.word	0xfffffffe
	.align		4
        /*0010*/ 	.word	0x00000000
	.align		4
        /*0014*/ 	.word	0xfffffffd
	.align		4
        /*0018*/ 	.word	0x00000000
	.align		4
        /*001c*/ 	.word	0xfffffffc


//--------------------- .nv.constant3             --------------------------
	.section	.nv.constant3,"a",@progbits
	.align	4
.nv.constant3:
	.type		filterData,@object
	.size		filterData,(.L_0 - filterData)
filterData:
	.zero		16384
.L_0:


//--------------------- .text.correlateSharedRow  --------------------------
	.section	.text.correlateSharedRow,"ax",@progbits
	.align	128
        .global         correlateSharedRow
        .type           correlateSharedRow,@function
        .size           correlateSharedRow,(.L_x_27 - correlateSharedRow)
        .other          correlateSharedRow,@"STO_CUDA_ENTRY STV_DEFAULT"
correlateSharedRow:
.text.correlateSharedRow:
[----:B------:R-:W-:Y:S01]  /*0000*/  LDC R1, c[0x0][0x37c] ;  /* 0x0000df00ff017b82 */ /* 0x000fe20000000800 */
[----:B------:R-:W0:Y:S07]  /*0010*/  S2R R5, SR_CTAID.Y ;  /* 0x0000000000057919 */ /* 0x000e2e0000002600 */
[----:B------:R-:W1:Y:S01]  /*0020*/  S2UR UR4, SR_CTAID.X ;  /* 0x00000000000479c3 */ /* 0x000e620000002500 */
[----:B------:R-:W2:Y:S01]  /*0030*/  LDCU.64 UR18, c[0x0][0x390] ;  /* 0x00007200ff1277ac */ /* 0x000ea20008000a00 */
[----:B------:R-:W0:Y:S01]  /*0040*/  S2R R0, SR_TID.Y ;  /* 0x0000000000007919 */ /* 0x000e220000002200 */
[----:B------:R-:W1:Y:S05]  /*0050*/  S2R R3, SR_TID.X ;  /* 0x0000000000037919 */ /* 0x000e6a0000002100 */
[----:B------:R-:W1:Y:S01]  /*0060*/  LDC R4, c[0x0][0x360] ;  /* 0x0000d800ff047b82 */ /* 0x000e620000000800 */
[----:B------:R-:W0:Y:S02]  /*0070*/  LDCU UR5, c[0x0][0x364] ;  /* 0x00006c80ff0577ac */ /* 0x000e240008000800 */
[----:B0-----:R-:W-:-:S02]  /*0080*/  IMAD R2, R5, UR5, R0 ;  /* 0x0000000505027c24 */ /* 0x001fc4000f8e0200 */
[----:B-1----:R-:W-:-:S03]  /*0090*/  IMAD R5, R4, UR4, R3 ;  /* 0x0000000404057c24 */ /* 0x002fc6000f8e0203 */
[----:B--2---:R-:W-:-:S04]  /*00a0*/  ISETP.GE.AND P0, PT, R2, UR19, PT ;  /* 0x0000001302007c0c */ /* 0x004fc8000bf06270 */
[----:B------:R-:W-:-:S13]  /*00b0*/  ISETP.GE.OR P0, PT, R5, UR18, P0 ;  /* 0x0000001205007c0c */ /* 0x000fda0008706670 */
[----:B------:R-:W-:Y:S05]  /*00c0*/  @P0 EXIT ;  /* 0x000000000000094d */ /* 0x000fea0003800000 */
[----:B------:R-:W-:Y:S01]  /*00d0*/  LOP3.LUT P0, RZ, R3, 0x3e0, R0, 0xc8, !PT ;  /* 0x000003e003ff7812 */ /* 0x000fe2000780c800 */
[----:B------:R-:W0:Y:S01]  /*00e0*/  LDCU.64 UR16, c[0x0][0x358] ;  /* 0x00006b00ff1077ac */ /* 0x000e220008000a00 */
[----:B------:R-:W-:Y:S11]  /*00f0*/  BSSY.RECONVERGENT B0, `(.L_x_0) ;  /* 0x0000016000007945 */ /* 0x000ff60003800200 */
[----:B------:R-:W-:Y:S05]  /*0100*/  @P0 BRA `(.L_x_1) ;  /* 0x0000000000500947 */ /* 0x000fea0003800000 */
[----:B------:R-:W1:Y:S01]  /*0110*/  LDCU UR4, c[0x0][0x398] ;  /* 0x00007300ff0477ac */ /* 0x000e620008000800 */
[----:B------:R-:W-:Y:S01]  /*0120*/  IMAD R9, R5, UR19, R2 ;  /* 0x0000001305097c24 */ /* 0x000fe2000f8e0202 */
[----:B-1----:R-:W-:Y:S01]  /*0130*/  ISETP.GE.U32.AND P0, PT, R3, UR4, PT ;  /* 0x0000000403007c0c */ /* 0x002fe2000bf06070 */
[----:B------:R-:W1:-:S12]  /*0140*/  LDCU.64 UR4, c[0x0][0x380] ;  /* 0x00007000ff0477ac */ /* 0x000e580008000a00 */
[----:B------:R-:W-:-:S04]  /*0150*/  @!P0 IMAD.IADD R7, R5, 0x1, R4 ;  /* 0x0000000105078824 */ /* 0x000fc800078e0204 */
[----:B------:R-:W-:Y:S01]  /*0160*/  @!P0 IMAD R7, R7, UR19, R2 ;  /* 0x0000001307078c24 */ /* 0x000fe2000f8e0202 */
[----:B-1----:R-:W-:-:S04]  /*0170*/  IADD3 R6, P1, PT, R9, UR4, RZ ;  /* 0x0000000409067c10 */ /* 0x002fc8000ff3e0ff */
[----:B------:R-:W-:Y:S02]  /*0180*/  @!P0 IADD3 R8, P2, PT, R7, UR4, RZ ;  /* 0x0000000407088c10 */ /* 0x000fe4000ff5e0ff */
[----:B------:R-:W-:-:S03]  /*0190*/  LEA.HI.X.SX32 R7, R9, UR5, 0x1, P1 ;  /* 0x0000000509077c11 */ /* 0x000fc600088f0eff */
[----:B------:R-:W-:Y:S02]  /*01a0*/  @!P0 IMAD.X R9, RZ, RZ, UR5, P2 ;  /* 0x00000005ff098e24 */ /* 0x000fe400090e06ff */
[----:B0-----:R-:W2:Y:S04]  /*01b0*/  LDG.E.U8 R6, desc[UR16][R6.64] ;  /* 0x0000001006067981 */ /* 0x001ea8000c1e1100 */
[----:B------:R-:W3:Y:S01]  /*01c0*/  @!P0 LDG.E.U8 R8, desc[UR16][R8.64] ;  /* 0x0000001008088981 */ /* 0x000ee2000c1e1100 */
[----:B------:R-:W0:Y:S01]  /*01d0*/  S2UR UR5, SR_CgaCtaId ;  /* 0x00000000000579c3 */ /* 0x000e220000008800 */
[----:B------:R-:W-:Y:S02]  /*01e0*/  UMOV UR4, 0x400 ;  /* 0x0000040000047882 */ /* 0x000fe40000000000 */
[----:B0-----:R-:W-:-:S06]  /*01f0*/  ULEA UR4, UR5, UR4, 0x18 ;  /* 0x0000000405047291 */ /* 0x001fcc000f8ec0ff */
[----:B------:R-:W-:-:S04]  /*0200*/  LEA R11, R3, UR4, 0x5 ;  /* 0x00000004030b7c11 */ /* 0x000fc8000f8e28ff */
[----:B------:R-:W-:-:S05]  /*0210*/  IADD3 R11, PT, PT, R11, R0, RZ ;  /* 0x000000000b0b7210 */ /* 0x000fca0007ffe0ff */
[----:B------:R-:W-:Y:S01]  /*0220*/  @!P0 IMAD R13, R4, 0x20, R11 ;  /* 0x00000020040d8824 */ /* 0x000fe200078e020b */
[----:B--2---:R1:W-:Y:S04]  /*0230*/  STS.U8 [R11], R6 ;  /* 0x000000060b007388 */ /* 0x0043e80000000000 */
[----:B---3--:R1:W-:Y:S02]  /*0240*/  @!P0 STS.U8 [R13], R8 ;  /* 0x000000080d008388 */ /* 0x0083e40000000000 */
.L_x_1:
[----:B0-----:R-:W-:Y:S05]  /*0250*/  BSYNC.RECONVERGENT B0 ;  /* 0x0000000000007941 */ /* 0x001fea0003800200 */
.L_x_0:
[----:B------:R-:W0:Y:S01]  /*0260*/  LDCU UR8, c[0x0][0x398] ;  /* 0x00007300ff0877ac */ /* 0x000e220008000800 */
[----:B------:R-:W-:Y:S01]  /*0270*/  IMAD.MOV.U32 R4, RZ, RZ, RZ ;  /* 0x000000ffff047224 */ /* 0x000fe200078e00ff */
[----:B0-----:R-:W-:Y:S01]  /*0280*/  UISETP.GE.AND UP0, UPT, UR8, 0x1, UPT ;  /* 0x000000010800788c */ /* 0x001fe2000bf06270 */
[----:B------:R-:W-:Y:S08]  /*0290*/  BAR.SYNC.DEFER_BLOCKING 0x0 ;  /* 0x0000000000007b1d */ /* 0x000ff00000010000 */
[----:B------:R-:W-:Y:S05]  /*02a0*/  BRA.U !UP0, `(.L_x_2) ;  /* 0x00000005088c7547 */ /* 0x000fea000b800000 */
[----:B------:R-:W-:Y:S01]  /*02b0*/  UISETP.GE.U32.AND UP1, UPT, UR8, 0x8, UPT ;  /* 0x000000080800788c */ /* 0x000fe2000bf26070 */
[----:B------:R-:W-:Y:S01]  /*02c0*/  HFMA2 R4, -RZ, RZ, 0, 0 ;  /* 0x00000000ff047431 */ /* 0x000fe200000001ff */
[----:B------:R-:W-:Y:S01]  /*02d0*/  ULOP3.LUT UR7, UR8, 0x7, URZ, 0xc0, !UPT ;  /* 0x0000000708077892 */ /* 0x000fe2000f8ec0ff */
[----:B------:R-:W-:-:S03]  /*02e0*/  UMOV UR4, URZ ;  /* 0x000000ff00047c82 */ /* 0x000fc60008000000 */
[----:B------:R-:W-:-:S03]  /*02f0*/  UISETP.NE.AND UP0, UPT, UR7, URZ, UPT ;  /* 0x000000ff0700728c */ /* 0x000fc6000bf05270 */
[----:B------:R-:W-:Y:S08]  /*0300*/  BRA.U !UP1, `(.L_x_3) ;  /* 0x0000000109a87547 */ /* 0x000ff0000b800000 */
[----:B------:R-:W0:Y:S01]  /*0310*/  S2R R7, SR_CgaCtaId ;  /* 0x0000000000077919 */ /* 0x000e220000008800 */
[----:B------:R-:W-:Y:S01]  /*0320*/  MOV R4, 0x400 ;  /* 0x0000040000047802 */ /* 0x000fe20000000f00 */
[----:B-1----:R-:W-:Y:S01]  /*0330*/  IMAD R6, R3, 0x20, R0 ;  /* 0x0000002003067824 */ /* 0x002fe200078e0200 */
[----:B------:R-:W-:Y:S01]  /*0340*/  ULOP3.LUT UR4, UR8, 0x7ffffff8, URZ, 0xc0, !UPT ;  /* 0x7ffffff808047892 */ /* 0x000fe2000f8ec0ff */
[----:B------:R-:W-:-:S03]  /*0350*/  UMOV UR6, 0x10 ;  /* 0x0000001000067882 */ /* 0x000fc60000000000 */
[----:B------:R-:W-:Y:S01]  /*0360*/  UIADD3 UR5, UPT, UPT, -UR4, URZ, URZ ;  /* 0x000000ff04057290 */ /* 0x000fe2000fffe1ff */
[----:B0-----:R-:W-:Y:S01]  /*0370*/  LEA R7, R7, R4, 0x18 ;  /* 0x0000000407077211 */ /* 0x001fe200078ec0ff */
[----:B------:R-:W-:-:S03]  /*0380*/  IMAD.MOV.U32 R4, RZ, RZ, RZ ;  /* 0x000000ffff047224 */ /* 0x000fc600078e00ff */
[----:B------:R-:W-:-:S07]  /*0390*/  IADD3 R6, PT, PT, R6, 0x80, R7 ;  /* 0x0000008006067810 */ /* 0x000fce0007ffe007 */
.L_x_4:
[----:B------:R-:W0:Y:S01]  /*03a0*/  LDS.U8 R7, [R6+-0x80] ;  /* 0xffff800006077984 */ /* 0x000e220000000000 */
[----:B------:R-:W1:Y:S03]  /*03b0*/  LDCU.64 UR10, c[0x3][UR6+-0x10] ;  /* 0x00fffe00060a77ac */ /* 0x000e660008000a00 */
[----:B------:R-:W2:Y:S01]  /*03c0*/  LDS.U8 R8, [R6+-0x60] ;  /* 0xffffa00006087984 */ /* 0x000ea20000000000 */
[----:B------:R-:W3:Y:S03]  /*03d0*/  LDCU.64 UR12, c[0x3][UR6+-0x8] ;  /* 0x00ffff00060c77ac */ /* 0x000ee60008000a00 */
[----:B------:R-:W4:Y:S01]  /*03e0*/  LDS.U8 R9, [R6+-0x40] ;  /* 0xffffc00006097984 */ /* 0x000f220000000000 */
[----:B------:R-:W5:Y:S03]  /*03f0*/  LDCU.64 UR14, c[0x3][UR6] ;  /* 0x00c00000060e77ac */ /* 0x000f660008000a00 */
[----:B------:R-:W3:Y:S01]  /*0400*/  LDS.U8 R10, [R6+-0x20] ;  /* 0xffffe000060a7984 */ /* 0x000ee20000000000 */
[----:B------:R-:W-:-:S03]  /*0410*/  UIADD3 UR5, UPT, UPT, UR5, 0x8, URZ ;  /* 0x0000000805057890 */ /* 0x000fc6000fffe0ff */
[----:B------:R-:W5:Y:S01]  /*0420*/  LDS.U8 R11, [R6] ;  /* 0x00000000060b7984 */ /* 0x000f620000000000 */
[----:B------:R-:W-:-:S03]  /*0430*/  UISETP.NE.AND UP1, UPT, UR5, URZ, UPT ;  /* 0x000000ff0500728c */ /* 0x000fc6000bf25270 */
[----:B------:R-:W5:Y:S04]  /*0440*/  LDS.U8 R12, [R6+0x20] ;  /* 0x00002000060c7984 */ /* 0x000f680000000000 */
[----:B------:R-:W5:Y:S04]  /*0450*/  LDS.U8 R13, [R6+0x40] ;  /* 0x00004000060d7984 */ /* 0x000f680000000000 */
[----:B------:R1:W5:Y:S02]  /*0460*/  LDS.U8 R14, [R6+0x60] ;  /* 0x00006000060e7984 */ /* 0x0003640000000000 */
[----:B-1----:R-:W-:-:S02]  /*0470*/  IADD3 R6, PT, PT, R6, 0x100, RZ ;  /* 0x0000010006067810 */ /* 0x002fc40007ffe0ff */
[----:B0-----:R-:W-:Y:S02]  /*0480*/  I2FP.F32.U32 R7, R7 ;  /* 0x0000000700077245 */ /* 0x001fe40000201000 */
[----:B--2---:R-:W-:-:S03]  /*0490*/  I2FP.F32.U32 R8, R8 ;  /* 0x0000000800087245 */ /* 0x004fc60000201000 */
[----:B------:R-:W-:Y:S01]  /*04a0*/  FFMA R7, R7, UR10, R4 ;  /* 0x0000000a07077c23 */ /* 0x000fe20008000004 */
[----:B----4-:R-:W-:-:S03]  /*04b0*/  I2FP.F32.U32 R4, R9 ;  /* 0x0000000900047245 */ /* 0x010fc60000201000 */
[----:B------:R-:W-:Y:S01]  /*04c0*/  FFMA R7, R8, UR11, R7 ;  /* 0x0000000b08077c23 */ /* 0x000fe20008000007 */
[----:B------:R-:W0:Y:S01]  /*04d0*/  LDCU.64 UR10, c[0x3][UR6+0x8] ;  /* 0x00c00100060a77ac */ /* 0x000e220008000a00 */
[----:B---3--:R-:W-:Y:S02]  /*04e0*/  I2FP.F32.U32 R9, R10 ;  /* 0x0000000a00097245 */ /* 0x008fe40000201000 */
[----:B------:R-:W-:Y:S01]  /*04f0*/  FFMA R4, R4, UR12, R7 ;  /* 0x0000000c04047c23 */ /* 0x000fe20008000007 */
[----:B------:R-:W-:Y:S01]  /*0500*/  UIADD3 UR6, UPT, UPT, UR6, 0x20, URZ ;  /* 0x0000002006067890 */ /* 0x000fe2000fffe0ff */
[----:B-----5:R-:W-:Y:S02]  /*0510*/  I2FP.F32.U32 R11, R11 ;  /* 0x0000000b000b7245 */ /* 0x020fe40000201000 */
[----:B------:R-:W-:Y:S01]  /*0520*/  FFMA R4, R9, UR13, R4 ;  /* 0x0000000d09047c23 */ /* 0x000fe20008000004 */
[----:B------:R-:W-:-:S03]  /*0530*/  I2FP.F32.U32 R7, R12 ;  /* 0x0000000c00077245 */ /* 0x000fc60000201000 */
[----:B------:R-:W-:Y:S01]  /*0540*/  FFMA R4, R11, UR14, R4 ;  /* 0x0000000e0b047c23 */ /* 0x000fe20008000004 */
[----:B------:R-:W-:-:S03]  /*0550*/  I2FP.F32.U32 R13, R13 ;  /* 0x0000000d000d7245 */ /* 0x000fc60000201000 */
[----:B------:R-:W-:Y:S01]  /*0560*/  FFMA R4, R7, UR15, R4 ;  /* 0x0000000f07047c23 */ /* 0x000fe20008000004 */
[----:B------:R-:W-:-:S03]  /*0570*/  I2FP.F32.U32 R7, R14 ;  /* 0x0000000e00077245 */ /* 0x000fc60000201000 */
[----:B0-----:R-:W-:-:S04]  /*0580*/  FFMA R4, R13, UR10, R4 ;  /* 0x0000000a0d047c23 */ /* 0x001fc80008000004 */
[----:B------:R-:W-:Y:S01]  /*0590*/  FFMA R4, R7, UR11, R4 ;  /* 0x0000000b07047c23 */ /* 0x000fe20008000004 */
[----:B------:R-:W-:Y:S06]  /*05a0*/  BRA.U UP1, `(.L_x_4) ;  /* 0xfffffffd017c7547 */ /* 0x000fec000b83ffff */
.L_x_3:
[----:B------:R-:W-:Y:S05]  /*05b0*/  BRA.U !UP0, `(.L_x_2) ;  /* 0x0000000108c87547 */ /* 0x000fea000b800000 */
[----:B------:R-:W0:Y:S01]  /*05c0*/  S2UR UR6, SR_CgaCtaId ;  /* 0x00000000000679c3 */ /* 0x000e220000008800 */
[----:B------:R-:W-:Y:S01]  /*05d0*/  UISETP.GE.U32.AND UP0, UPT, UR7, 0x4, UPT ;  /* 0x000000040700788c */ /* 0x000fe2000bf06070 */
[----:B------:R-:W-:Y:S01]  /*05e0*/  UMOV UR5, 0x400 ;  /* 0x0000040000057882 */ /* 0x000fe20000000000 */
[----:B------:R-:W-:-:S04]  /*05f0*/  ULOP3.LUT UR9, UR8, 0x3, URZ, 0xc0, !UPT ;  /* 0x0000000308097892 */ /* 0x000fc8000f8ec0ff */
[----:B------:R-:W-:Y:S02]  /*0600*/  UISETP.NE.AND UP1, UPT, UR9, URZ, UPT ;  /* 0x000000ff0900728c */ /* 0x000fe4000bf25270 */
[----:B0-----:R-:W-:-:S06]  /*0610*/  ULEA UR5, UR6, UR5, 0x18 ;  /* 0x0000000506057291 */ /* 0x001fcc000f8ec0ff */
[----:B------:R-:W-:Y:S01]  /*0620*/  VIADD R0, R0, UR5 ;  /* 0x0000000500007c36 */ /* 0x000fe20008000000 */
[----:B------:R-:W-:Y:S06]  /*0630*/  BRA.U !UP0, `(.L_x_5) ;  /* 0x0000000108487547 */ /* 0x000fec000b800000 */
[----:B------:R-:W-:Y:S01]  /*0640*/  VIADD R7, R3, UR4 ;  /* 0x0000000403077c36 */ /* 0x000fe20008000000 */
[----:B------:R-:W-:Y:S02]  /*0650*/  USHF.L.U32 UR5, UR4, 0x2, URZ ;  /* 0x0000000204057899 */ /* 0x000fe400080006ff */
[----:B------:R-:W-:Y:S02]  /*0660*/  UIADD3 UR4, UPT, UPT, UR4, 0x4, URZ ;  /* 0x0000000404047890 */ /* 0x000fe4000fffe0ff */
[----:B------:R-:W-:-:S05]  /*0670*/  LEA R7, R7, R0, 0x5 ;  /* 0x0000000007077211 */ /* 0x000fca00078e28ff */
[----:B-1----:R-:W0:Y:S03]  /*0680*/  LDS.U8 R6, [R7] ;  /* 0x0000000007067984 */ /* 0x002e260000000000 */
[----:B------:R-:W1:Y:S01]  /*0690*/  LDCU.64 UR10, c[0x3][UR5] ;  /* 0x00c00000050a77ac */ /* 0x000e620008000a00 */
[----:B------:R-:W2:Y:S01]  /*06a0*/  LDS.U8 R8, [R7+0x20] ;  /* 0x0000200007087984 */ /* 0x000ea20000000000 */
[----:B------:R-:W3:Y:S03]  /*06b0*/  LDCU.64 UR6, c[0x3][UR5+0x8] ;  /* 0x00c00100050677ac */ /* 0x000ee60008000a00 */
[----:B------:R-:W4:Y:S04]  /*06c0*/  LDS.U8 R10, [R7+0x40] ;  /* 0x00004000070a7984 */ /* 0x000f280000000000 */
[----:B------:R-:W5:Y:S01]  /*06d0*/  LDS.U8 R12, [R7+0x60] ;  /* 0x00006000070c7984 */ /* 0x000f620000000000 */
[----:B0-----:R-:W-:-:S02]  /*06e0*/  I2FP.F32.U32 R9, R6 ;  /* 0x0000000600097245 */ /* 0x001fc40000201000 */
[----:B--2---:R-:W-:-:S03]  /*06f0*/  I2FP.F32.U32 R8, R8 ;  /* 0x0000000800087245 */ /* 0x004fc60000201000 */
[----:B-1----:R-:W-:Y:S01]  /*0700*/  FFMA R9, R9, UR10, R4 ;  /* 0x0000000a09097c23 */ /* 0x002fe20008000004 */
[----:B----4-:R-:W-:-:S03]  /*0710*/  I2FP.F32.U32 R11, R10 ;  /* 0x0000000a000b7245 */ /* 0x010fc60000201000 */
[----:B------:R-:W-:Y:S01]  /*0720*/  FFMA R8, R8, UR11, R9 ;  /* 0x0000000b08087c23 */ /* 0x000fe20008000009 */
[----:B-----5:R-:W-:-:S03]  /*0730*/  I2FP.F32.U32 R9, R12 ;  /* 0x0000000c00097245 */ /* 0x020fc60000201000 */
[----:B---3--:R-:W-:-:S04]  /*0740*/  FFMA R8, R11, UR6, R8 ;  /* 0x000000060b087c23 */ /* 0x008fc80008000008 */
[----:B------:R-:W-:-:S07]  /*0750*/  FFMA R4, R9, UR7, R8 ;  /* 0x0000000709047c23 */ /* 0x000fce0008000008 */
.L_x_5:
[----:B------:R-:W-:Y:S05]  /*0760*/  BRA.U !UP1, `(.L_x_2) ;  /* 0x00000001095c7547 */ /* 0x000fea000b800000 */
[----:B------:R-:W-:Y:S02]  /*0770*/  UISETP.NE.AND UP0, UPT, UR9, 0x1, UPT ;  /* 0x000000010900788c */ /* 0x000fe4000bf05270 */
[----:B------:R-:W-:-:S04]  /*0780*/  ULOP3.LUT UR5, UR8, 0x1, URZ, 0xc0, !UPT ;  /* 0x0000000108057892 */ /* 0x000fc8000f8ec0ff */
[----:B------:R-:W-:-:S03]  /*0790*/  UISETP.NE.U32.AND UP1, UPT, UR5, 0x1, UPT ;  /* 0x000000010500788c */ /* 0x000fc6000bf25070 */
[----:B------:R-:W-:Y:S08]  /*07a0*/  BRA.U !UP0, `(.L_x_6) ;  /* 0x00000001082c7547 */ /* 0x000ff0000b800000 */
[----:B------:R-:W-:Y:S01]  /*07b0*/  VIADD R7, R3, UR4 ;  /* 0x0000000403077c36 */ /* 0x000fe20008000000 */
[----:B------:R-:W-:Y:S02]  /*07c0*/  USHF.L.U32 UR5, UR4, 0x2, URZ ;  /* 0x0000000204057899 */ /* 0x000fe400080006ff */
[----:B------:R-:W-:Y:S01]  /*07d0*/  UIADD3 UR4, UPT, UPT, UR4, 0x2, URZ ;  /* 0x0000000204047890 */ /* 0x000fe2000fffe0ff */
[----:B------:R-:W-:-:S05]  /*07e0*/  IMAD R7, R7, 0x20, R0 ;  /* 0x0000002007077824 */ /* 0x000fca00078e0200 */
[----:B-1----:R-:W0:Y:S04]  /*07f0*/  LDS.U8 R6, [R7] ;  /* 0x0000000007067984 */ /* 0x002e280000000000 */
[----:B------:R-:W1:Y:S01]  /*0800*/  LDS.U8 R8, [R7+0x20] ;  /* 0x0000200007087984 */ /* 0x000e620000000000 */
[----:B------:R-:W2:Y:S01]  /*0810*/  LDCU.64 UR6, c[0x3][UR5] ;  /* 0x00c00000050677ac */ /* 0x000ea20008000a00 */
[----:B0-----:R-:W-:Y:S02]  /*0820*/  I2FP.F32.U32 R9, R6 ;  /* 0x0000000600097245 */ /* 0x001fe40000201000 */
[----:B-1----:R-:W-:-:S03]  /*0830*/  I2FP.F32.U32 R11, R8 ;  /* 0x00000008000b7245 */ /* 0x002fc60000201000 */
[----:B--2---:R-:W-:-:S04]  /*0840*/  FFMA R4, R9, UR6, R4 ;  /* 0x0000000609047c23 */ /* 0x004fc80008000004 */
[----:B------:R-:W-:-:S07]  /*0850*/  FFMA R4, R11, UR7, R4 ;  /* 0x000000070b047c23 */ /* 0x000fce0008000004 */
.L_x_6:
[----:B------:R-:W-:Y:S05]  /*0860*/  BRA.U UP1, `(.L_x_2) ;  /* 0x00000001011c7547 */ /* 0x000fea000b800000 */
[----:B------:R-:W-:Y:S01]  /*0870*/  IADD3 R3, PT, PT, R3, UR4, RZ ;  /* 0x0000000403037c10 */ /* 0x000fe2000fffe0ff */
[----:B------:R-:W-:-:S04]  /*0880*/  USHF.L.U32 UR4, UR4, 0x2, URZ ;  /* 0x0000000204047899 */ /* 0x000fc800080006ff */
[----:B------:R-:W-:-:S06]  /*0890*/  IMAD R3, R3, 0x20, R0 ;  /* 0x0000002003037824 */ /* 0x000fcc00078e0200 */
[----:B------:R-:W0:Y:S02]  /*08a0*/  LDS.U8 R3, [R3] ;  /* 0x0000000003037984 */ /* 0x000e240000000000 */
[----:B------:R-:W2:Y:S01]  /*08b0*/  LDCU UR4, c[0x3][UR4] ;  /* 0x00c00000040477ac */ /* 0x000ea20008000800 */
[----:B0-----:R-:W-:-:S05]  /*08c0*/  I2FP.F32.U32 R7, R3 ;  /* 0x0000000300077245 */ /* 0x001fca0000201000 */
[----:B--2---:R-:W-:-:S07]  /*08d0*/  FFMA R4, R7, UR4, R4 ;  /* 0x0000000407047c23 */ /* 0x004fce0008000004 */
.L_x_2:
[----:B------:R-:W0:Y:S01]  /*08e0*/  LDCU.64 UR4, c[0x0][0x388] ;  /* 0x00007100ff0477ac */ /* 0x000e220008000a00 */
[----:B------:R-:W-:-:S05]  /*08f0*/  IMAD R5, R5, UR19, R2 ;  /* 0x0000001305057c24 */ /* 0x000fca000f8e0202 */
[----:B0-----:R-:W-:-:S04]  /*0900*/  IADD3 R2, P0, PT, R5, UR4, RZ ;  /* 0x0000000405027c10 */ /* 0x001fc8000ff1e0ff */
[----:B------:R-:W-:-:S05]  /*0910*/  LEA.HI.X.SX32 R3, R5, UR5, 0x1, P0 ;  /* 0x0000000505037c11 */ /* 0x000fca00080f0eff */
[----:B------:R-:W2:Y:S01]  /*0920*/  LDG.E.U8 R5, desc[UR16][R2.64] ;  /* 0x0000001002057981 */ /* 0x000ea2000c1e1100 */
[----:B------:R-:W2:Y:S02]  /*0930*/  F2I.U32.TRUNC.NTZ R4, R4 ;  /* 0x0000000400047305 */ /* 0x000ea4000020f000 */
[----:B--2---:R-:W-:-:S05]  /*0940*/  IADD3 R5, PT, PT, R4, R5, RZ ;  /* 0x0000000504057210 */ /* 0x004fca0007ffe0ff */
[----:B------:R-:W-:Y:S01]  /*0950*/  STG.E.U8 desc[UR16][R2.64], R5 ;  /* 0x0000000502007986 */ /* 0x000fe2000c101110 */
[----:B------:R-:W-:Y:S05]  /*0960*/  EXIT ;  /* 0x000000000000794d */ /* 0x000fea0003800000 */
.L_x_7:
[----:B------:R-:W-:-:S00]  /*0970*/  BRA `(.L_x_7) ;  /* 0xfffffffc00fc7947 */ /* 0x000fc0000383ffff */
[----:B------:R-:W-:-:S00]  /*0980*/  NOP ;  /* 0x0000000000007918 */ /* 0x000fc00000000000 */
[----:B------:R-:W-:-:S00]  /*0990*/  NOP ;  /* 0x0000000000007918 */ /* 0x000fc00000000000 */
[----:B------:R-:W-:-:S00]  /*09a0*/  NOP ;  /* 0x0000000000007918 */ /* 0x000fc00000000000 */
[----:B------:R-:W-:-:S00]  /*09b0*/  NOP ;  /* 0x0000000000007918 */ /* 0x000fc00000000000 */
[----:B------:R-:W-:-:S00]  /*09c0*/  NOP ;  /* 0x0000000000007918 */ /* 0x000fc00000000000 */
[----:B------:R-:W-:-:S00]  /*09d0*/  NOP ;  /* 0x0000000000007918 */ /* 0x000fc00000000000 */
[----:B------:R-:W-:-:S00]  /*09e0*/  NOP ;  /* 0x0000000000007918 */ /* 0x000fc00000000000 */
[----:B------:R-:W-:-:S00]  /*09f0*/  NOP ;  /* 0x0000000000007918 */ /* 0x000fc00000000000 */
.L_x_27:


//--------------------- .text.correlateSharedCol  --------------------------
	.section	.text.correlateSharedCol,"ax",@progbits
	.align	128
        .global         correlateSharedCol
        .type           correlateSharedCol,@function
        .size           correlateSharedCol,(.L_x_28 - correlateSharedCol)
        .other          correlateSharedCol,@"STO_CUDA_ENTRY STV_DEFAULT"
correlateSharedCol:
.text.correlateSharedCol:
[----:B------:R-:W-:Y:S01]  /*0000*/  LDC R1, c[0x0][0x37c] ;  /* 0x0000df00ff017b82 */ /* 0x000fe20000000800 */
[----:B------:R-:W0:Y:S01]  /*0010*/  S2R R5, SR_CTAID.Y ;  /* 0x0000000000057919 */ /* 0x000e220000002600 */
[----:B------:R-:W1:Y:S01]  /*0020*/  LDCU UR4, c[0x0][0x360] ;  /* 0x00006c00ff0477ac */ /* 0x000e620008000800 */
[----:B------:R-:W0:Y:S01]  /*0030*/  S2R R0, SR_TID.Y ;  /* 0x0000000000007919 */ /* 0x000e220000002200 */
[----:B------:R-:W0:Y:S01]  /*0040*/  LDCU UR5, c[0x0][0x364] ;  /* 0x00006c80ff0577ac */ /* 0x000e220008000800 */
[----:B------:R-:W1:Y:S01]  /*0050*/  S2R R3, SR_CTAID.X ;  /* 0x0000000000037919 */ /* 0x000e620000002500 */
[----:B------:R-:W2:Y:S01]  /*0060*/  LDCU.64 UR12, c[0x0][0x390] ;  /* 0x00007200ff0c77ac */ /* 0x000ea20008000a00 */
[----:B------:R-:W1:Y:S01]  /*0070*/  S2R R13, SR_TID.X ;  /* 0x00000000000d7919 */ /* 0x000e620000002100 */
[----:B0-----:R-:W-:-:S05]  /*0080*/  IMAD R2, R5, UR5, R0 ;  /* 0x0000000505027c24 */ /* 0x001fca000f8e0200 */
[----:B--2---:R-:W-:Y:S01]  /*0090*/  ISETP.GE.AND P0, PT, R2, UR13, PT ;  /* 0x0000000d02007c0c */ /* 0x004fe2000bf06270 */
[----:B-1----:R-:W-:-:S05]  /*00a0*/  IMAD R3, R3, UR4, R13 ;  /* 0x0000000403037c24 */ /* 0x002fca000f8e020d */
[----:B------:R-:W-:-:S13]  /*00b0*/  ISETP.GE.OR P0, PT, R3, UR12, P0 ;  /* 0x0000000c03007c0c */ /* 0x000fda0008706670 */
[----:B------:R-:W-:Y:S05]  /*00c0*/  @P0 EXIT ;  /* 0x000000000000094d */ /* 0x000fea0003800000 */
[----:B------:R-:W0:Y:S01]  /*00d0*/  S2R R10, SR_CgaCtaId ;  /* 0x00000000000a7919 */ /* 0x000e220000008800 */
[----:B------:R-:W1:Y:S01]  /*00e0*/  LDC R4, c[0x0][0x398] ;  /* 0x0000e600ff047b82 */ /* 0x000e620000000800 */
[----:B------:R-:W-:Y:S01]  /*00f0*/  LOP3.LUT P0, RZ, R13, 0x3e0, R0, 0xc8, !PT ;  /* 0x000003e00dff7812 */ /* 0x000fe2000780c800 */
[----:B------:R-:W2:Y:S01]  /*0100*/  LDCU.64 UR10, c[0x0][0x358] ;  /* 0x00006b00ff0a77ac */ /* 0x000ea20008000a00 */
[----:B------:R-:W-:Y:S01]  /*0110*/  MOV R5, 0x400 ;  /* 0x0000040000057802 */ /* 0x000fe20000000f00 */
[----:B------:R-:W-:Y:S03]  /*0120*/  BSSY.RECONVERGENT B0, `(.L_x_8) ;  /* 0x0000012000007945 */ /* 0x000fe60003800200 */
[----:B0-----:R-:W-:-:S05]  /*0130*/  LEA R10, R10, R5, 0x18 ;  /* 0x000000050a0a7211 */ /* 0x001fca00078ec0ff */
[----:B------:R-:W-:Y:S02]  /*0140*/  IMAD R5, R13, 0x30, R10 ;  /* 0x000000300d057824 */ /* 0x000fe400078e020a */
[----:B--2---:R-:W-:Y:S05]  /*0150*/  @P0 BRA `(.L_x_9) ;  /* 0x0000000000380947 */ /* 0x004fea0003800000 */
[----:B------:R-:W0:Y:S01]  /*0160*/  LDCU UR4, c[0x0][0x398] ;  /* 0x00007300ff0477ac */ /* 0x000e220008000800 */
[----:B------:R-:W-:Y:S01]  /*0170*/  IMAD R7, R3, UR13, R2 ;  /* 0x0000000d03077c24 */ /* 0x000fe2000f8e0202 */
[----:B------:R-:W2:Y:S01]  /*0180*/  LDCU.64 UR6, c[0x0][0x380] ;  /* 0x00007000ff0677ac */ /* 0x000ea20008000a00 */
[----:B0-----:R-:W-:-:S03]  /*0190*/  ISETP.GE.U32.AND P0, PT, R0, UR4, PT ;  /* 0x0000000400007c0c */ /* 0x001fc6000bf06070 */
[----:B--2---:R-:W-:-:S10]  /*01a0*/  IADD3 R6, P1, PT, R7, UR6, RZ ;  /* 0x0000000607067c10 */ /* 0x004fd4000ff3e0ff */
[C---:B------:R-:W-:Y:S01]  /*01b0*/  @!P0 VIADD R8, R7.reuse, UR5 ;  /* 0x0000000507088c36 */ /* 0x040fe20008000000 */
[----:B------:R-:W-:-:S04]  /*01c0*/  LEA.HI.X.SX32 R7, R7, UR7, 0x1, P1 ;  /* 0x0000000707077c11 */ /* 0x000fc800088f0eff */
[----:B------:R-:W-:Y:S01]  /*01d0*/  @!P0 IADD3 R8, P2, PT, R8, UR6, RZ ;  /* 0x0000000608088c10 */ /* 0x000fe2000ff5e0ff */
[----:B------:R-:W2:Y:S04]  /*01e0*/  LDG.E.U8 R6, desc[UR10][R6.64] ;  /* 0x0000000a06067981 */ /* 0x000ea8000c1e1100 */
[----:B------:R-:W-:-:S05]  /*01f0*/  @!P0 IMAD.X R9, RZ, RZ, UR7, P2 ;  /* 0x00000007ff098e24 */ /* 0x000fca00090e06ff */
[----:B------:R-:W3:Y:S01]  /*0200*/  @!P0 LDG.E.U8 R8, desc[UR10][R8.64] ;  /* 0x0000000a08088981 */ /* 0x000ee2000c1e1100 */
[----:B------:R-:W-:-:S05]  /*0210*/  IMAD.IADD R11, R5, 0x1, R0 ;  /* 0x00000001050b7824 */ /* 0x000fca00078e0200 */
[----:B--2---:R0:W-:Y:S04]  /*0220*/  STS.U8 [R11], R6 ;  /* 0x000000060b007388 */ /* 0x0041e80000000000 */
[----:B---3--:R0:W-:Y:S02]  /*0230*/  @!P0 STS.U8 [R11+UR5], R8 ;  /* 0x000000080b008988 */ /* 0x0081e40008000005 */
.L_x_9:
[----:B------:R-:W-:Y:S05]  /*0240*/  BSYNC.RECONVERGENT B0 ;  /* 0x0000000000007941 */ /* 0x000fea0003800200 */
.L_x_8:
[----:B------:R-:W-:Y:S01]  /*0250*/  BAR.SYNC.DEFER_BLOCKING 0x0 ;  /* 0x0000000000007b1d */ /* 0x000fe20000010000 */
[----:B-1----:R-:W-:Y:S01]  /*0260*/  ISETP.GE.AND P0, PT, R4, 0x1, PT ;  /* 0x000000010400780c */ /* 0x002fe20003f06270 */
[----:B------:R-:W-:-:S12]  /*0270*/  IMAD.MOV.U32 R9, RZ, RZ, RZ ;  /* 0x000000ffff097224 */ /* 0x000fd800078e00ff */
[----:B------:R-:W-:Y:S05]  /*0280*/  @!P0 BRA `(.L_x_10) ;  /* 0x0000000400608947 */ /* 0x000fea0003800000 */
[C---:B------:R-:W-:Y:S01]  /*0290*/  ISETP.GE.U32.AND P0, PT, R4.reuse, 0x8, PT ;  /* 0x000000080400780c */ /* 0x040fe20003f06070 */
[----:B------:R-:W-:Y:S01]  /*02a0*/  IMAD.MOV.U32 R9, RZ, RZ, RZ ;  /* 0x000000ffff097224 */ /* 0x000fe200078e00ff */
[----:B------:R-:W-:Y:S01]  /*02b0*/  LOP3.LUT R16, R4, 0x7, RZ, 0xc0, !PT ;  /* 0x0000000704107812 */ /* 0x000fe200078ec0ff */
[----:B0-----:R-:W-:-:S03]  /*02c0*/  IMAD.MOV.U32 R6, RZ, RZ, RZ ;  /* 0x000000ffff067224 */ /* 0x001fc600078e00ff */
[----:B------:R-:W-:-:S07]  /*02d0*/  ISETP.NE.AND P1, PT, R16, RZ, PT ;  /* 0x000000ff1000720c */ /* 0x000fce0003f25270 */
[----:B------:R-:W-:Y:S06]  /*02e0*/  @!P0 BRA `(.L_x_11) ;  /* 0x00000000009c8947 */ /* 0x000fec0003800000 */
[----:B------:R-:W-:Y:S01]  /*02f0*/  IMAD R7, R13, 0x30, R0 ;  /* 0x000000300d077824 */ /* 0x000fe200078e0200 */
[----:B------:R-:W-:Y:S01]  /*0300*/  LOP3.LUT R6, R4, 0x7ffffff8, RZ, 0xc0, !PT ;  /* 0x7ffffff804067812 */ /* 0x000fe200078ec0ff */
[----:B------:R-:W-:Y:S01]  /*0310*/  IMAD.MOV.U32 R9, RZ, RZ, RZ ;  /* 0x000000ffff097224 */ /* 0x000fe200078e00ff */
[----:B------:R-:W-:Y:S02]  /*0320*/  UMOV UR12, 0x10 ;  /* 0x00000010000c7882 */ /* 0x000fe40000000000 */
[----:B------:R-:W-:Y:S01]  /*0330*/  IADD3 R7, PT, PT, R7, 0x3, R10 ;  /* 0x0000000307077810 */ /* 0x000fe20007ffe00a */
[----:B------:R-:W-:-:S07]  /*0340*/  IMAD.MOV R17, RZ, RZ, -R6 ;  /* 0x000000ffff117224 */ /* 0x000fce00078e0a06 */
.L_x_12:
[----:B------:R-:W0:Y:S01]  /*0350*/  LDS.U8 R10, [R7+-0x3] ;  /* 0xfffffd00070a7984 */ /* 0x000e220000000000 */
[----:B------:R-:W1:Y:S01]  /*0360*/  LDCU.64 UR4, c[0x3][UR12+-0x10] ;  /* 0x00fffe000c0477ac */ /* 0x000e620008000a00 */
[----:B------:R-:W-:Y:S02]  /*0370*/  VIADD R17, R17, 0x8 ;  /* 0x0000000811117836 */ /* 0x000fe40000000000 */
[----:B------:R-:W2:Y:S01]  /*0380*/  LDS.U8 R11, [R7+-0x2] ;  /* 0xfffffe00070b7984 */ /* 0x000ea20000000000 */
[----:B------:R-:W3:Y:S02]  /*0390*/  LDCU.64 UR6, c[0x3][UR12+-0x8] ;  /* 0x00ffff000c0677ac */ /* 0x000ee40008000a00 */
[----:B------:R-:W-:Y:S01]  /*03a0*/  ISETP.NE.AND P0, PT, R17, RZ, PT ;  /* 0x000000ff1100720c */ /* 0x000fe20003f05270 */
[----:B------:R-:W4:Y:S01]  /*03b0*/  LDS.U8 R12, [R7+-0x1] ;  /* 0xffffff00070c7984 */ /* 0x000f220000000000 */
[----:B------:R-:W5:Y:S03]  /*03c0*/  LDCU.64 UR8, c[0x3][UR12] ;  /* 0x00c000000c0877ac */ /* 0x000f660008000a00 */
[----:B------:R-:W3:Y:S04]  /*03d0*/  LDS.U8 R13, [R7] ;  /* 0x00000000070d7984 */ /* 0x000ee80000000000 */
[----:B------:R-:W5:Y:S04]  /*03e0*/  LDS.U8 R14, [R7+0x1] ;  /* 0x00000100070e7984 */ /* 0x000f680000000000 */
[----:B------:R-:W5:Y:S04]  /*03f0*/  LDS.U8 R15, [R7+0x2] ;  /* 0x00000200070f7984 */ /* 0x000f680000000000 */
[----:B------:R-:W5:Y:S04]  /*0400*/  LDS.U8 R18, [R7+0x3] ;  /* 0x0000030007127984 */ /* 0x000f680000000000 */
[----:B------:R1:W5:Y:S02]  /*0410*/  LDS.U8 R8, [R7+0x4] ;  /* 0x0000040007087984 */ /* 0x0003640000000000 */
[----:B-1----:R-:W-:Y:S01]  /*0420*/  VIADD R7, R7, 0x8 ;  /* 0x0000000807077836 */ /* 0x002fe20000000000 */
[----:B0-----:R-:W-:-:S02]  /*0430*/  I2FP.F32.U32 R10, R10 ;  /* 0x0000000a000a7245 */ /* 0x001fc40000201000 */
        /* <DEDUP_REMOVED lines=17> */
[----:B------:R-:W-:Y:S06]  /*0550*/  @P0 BRA `(.L_x_12) ;  /* 0xfffffffc007c0947 */ /* 0x000fec000383ffff */
.L_x_11:
[----:B------:R-:W-:Y:S05]  /*0560*/  @!P1 BRA `(.L_x_10) ;  /* 0x0000000000a89947 */ /* 0x000fea0003800000 */
[----:B------:R-:W-:Y:S02]  /*0570*/  ISETP.GE.U32.AND P0, PT, R16, 0x4, PT ;  /* 0x000000041000780c */ /* 0x000fe40003f06070 */
[----:B------:R-:W-:-:S04]  /*0580*/  LOP3.LUT R18, R4, 0x3, RZ, 0xc0, !PT ;  /* 0x0000000304127812 */ /* 0x000fc800078ec0ff */
[----:B------:R-:W-:-:S07]  /*0590*/  ISETP.NE.AND P1, PT, R18, RZ, PT ;  /* 0x000000ff1200720c */ /* 0x000fce0003f25270 */
[----:B------:R-:W-:Y:S06]  /*05a0*/  @!P0 BRA `(.L_x_13) ;  /* 0x0000000000448947 */ /* 0x000fec0003800000 */
[----:B------:R-:W-:Y:S01]  /*05b0*/  IADD3 R7, PT, PT, R5, R6, R0 ;  /* 0x0000000605077210 */ /* 0x000fe20007ffe000 */
[C---:B------:R-:W-:Y:S02]  /*05c0*/  IMAD.SHL.U32 R14, R6.reuse, 0x4, RZ ;  /* 0x00000004060e7824 */ /* 0x040fe400078e00ff */
[----:B------:R-:W-:Y:S02]  /*05d0*/  VIADD R6, R6, 0x4 ;  /* 0x0000000406067836 */ /* 0x000fe40000000000 */
[----:B------:R-:W0:Y:S01]  /*05e0*/  LDS.U8 R8, [R7] ;  /* 0x0000000007087984 */ /* 0x000e220000000000 */
[----:B------:R-:W1:Y:S03]  /*05f0*/  LDC.64 R10, c[0x3][R14] ;  /* 0x00c000000e0a7b82 */ /* 0x000e660000000a00 */
[----:B------:R-:W2:Y:S04]  /*0600*/  LDS.U8 R15, [R7+0x1] ;  /* 0x00000100070f7984 */ /* 0x000ea80000000000 */
[----:B------:R-:W3:Y:S01]  /*0610*/  LDS.U8 R16, [R7+0x2] ;  /* 0x0000020007107984 */ /* 0x000ee20000000000 */
[----:B------:R-:W4:Y:S03]  /*0620*/  LDC.64 R12, c[0x3][R14+0x8] ;  /* 0x00c002000e0c7b82 */ /* 0x000f260000000a00 */
[----:B------:R-:W5:Y:S01]  /*0630*/  LDS.U8 R17, [R7+0x3] ;  /* 0x0000030007117984 */ /* 0x000f620000000000 */
[----:B0-----:R-:W-:-:S02]  /*0640*/  I2FP.F32.U32 R8, R8 ;  /* 0x0000000800087245 */ /* 0x001fc40000201000 */
[----:B--2---:R-:W-:-:S03]  /*0650*/  I2FP.F32.U32 R15, R15 ;  /* 0x0000000f000f7245 */ /* 0x004fc60000201000 */
[----:B-1----:R-:W-:Y:S01]  /*0660*/  FFMA R8, R8, R10, R9 ;  /* 0x0000000a08087223 */ /* 0x002fe20000000009 */
[----:B---3--:R-:W-:-:S03]  /*0670*/  I2FP.F32.U32 R16, R16 ;  /* 0x0000001000107245 */ /* 0x008fc60000201000 */
[----:B------:R-:W-:Y:S01]  /*0680*/  FFMA R11, R15, R11, R8 ;  /* 0x0000000b0f0b7223 */ /* 0x000fe20000000008 */
[----:B-----5:R-:W-:-:S03]  /*0690*/  I2FP.F32.U32 R17, R17 ;  /* 0x0000001100117245 */ /* 0x020fc60000201000 */
[----:B----4-:R-:W-:-:S04]  /*06a0*/  FFMA R12, R16, R12, R11 ;  /* 0x0000000c100c7223 */ /* 0x010fc8000000000b */
[----:B------:R-:W-:-:S07]  /*06b0*/  FFMA R9, R17, R13, R12 ;  /* 0x0000000d11097223 */ /* 0x000fce000000000c */
.L_x_13:
[----:B------:R-:W-:Y:S05]  /*06c0*/  @!P1 BRA `(.L_x_10) ;  /* 0x0000000000509947 */ /* 0x000fea0003800000 */
[----:B------:R-:W-:Y:S02]  /*06d0*/  ISETP.NE.AND P0, PT, R18, 0x1, PT ;  /* 0x000000011200780c */ /* 0x000fe40003f05270 */
[----:B------:R-:W-:-:S04]  /*06e0*/  LOP3.LUT R4, R4, 0x1, RZ, 0xc0, !PT ;  /* 0x0000000104047812 */ /* 0x000fc800078ec0ff */
[----:B------:R-:W-:-:S07]  /*06f0*/  ISETP.NE.U32.AND P1, PT, R4, 0x1, PT ;  /* 0x000000010400780c */ /* 0x000fce0003f25070 */
[----:B------:R-:W-:Y:S06]  /*0700*/  @!P0 BRA `(.L_x_14) ;  /* 0x0000000000288947 */ /* 0x000fec0003800000 */
[----:B------:R-:W-:Y:S01]  /*0710*/  IADD3 R4, PT, PT, R5, R6, R0 ;  /* 0x0000000605047210 */ /* 0x000fe20007ffe000 */
[C---:B------:R-:W-:Y:S02]  /*0720*/  IMAD.SHL.U32 R10, R6.reuse, 0x4, RZ ;  /* 0x00000004060a7824 */ /* 0x040fe400078e00ff */
[----:B------:R-:W-:Y:S02]  /*0730*/  VIADD R6, R6, 0x2 ;  /* 0x0000000206067836 */ /* 0x000fe40000000000 */
[----:B------:R-:W0:Y:S02]  /*0740*/  LDS.U8 R7, [R4] ;  /* 0x0000000004077984 */ /* 0x000e240000000000 */
[----:B------:R-:W1:Y:S02]  /*0750*/  LDC.64 R10, c[0x3][R10] ;  /* 0x00c000000a0a7b82 */ /* 0x000e640000000a00 */
[----:B------:R-:W2:Y:S01]  /*0760*/  LDS.U8 R12, [R4+0x1] ;  /* 0x00000100040c7984 */ /* 0x000ea20000000000 */
[----:B0-----:R-:W-:-:S02]  /*0770*/  I2FP.F32.U32 R8, R7 ;  /* 0x0000000700087245 */ /* 0x001fc40000201000 */
[----:B--2---:R-:W-:-:S03]  /*0780*/  I2FP.F32.U32 R7, R12 ;  /* 0x0000000c00077245 */ /* 0x004fc60000201000 */
[----:B-1----:R-:W-:-:S04]  /*0790*/  FFMA R8, R8, R10, R9 ;  /* 0x0000000a08087223 */ /* 0x002fc80000000009 */
[----:B------:R-:W-:-:S07]  /*07a0*/  FFMA R9, R7, R11, R8 ;  /* 0x0000000b07097223 */ /* 0x000fce0000000008 */
.L_x_14:
[----:B------:R-:W-:Y:S01]  /*07b0*/  @!P1 IADD3 R0, PT, PT, R5, R6, R0 ;  /* 0x0000000605009210 */ /* 0x000fe20007ffe000 */
[----:B------:R-:W-:-:S05]  /*07c0*/  @!P1 IMAD.SHL.U32 R6, R6, 0x4, RZ ;  /* 0x0000000406069824 */ /* 0x000fca00078e00ff */
[----:B------:R-:W0:Y:S01]  /*07d0*/  @!P1 LDS.U8 R0, [R0] ;  /* 0x0000000000009984 */ /* 0x000e220000000000 */
[----:B------:R-:W1:Y:S01]  /*07e0*/  @!P1 LDC R6, c[0x3][R6] ;  /* 0x00c0000006069b82 */ /* 0x000e620000000800 */
[----:B0-----:R-:W-:-:S05]  /*07f0*/  @!P1 I2FP.F32.U32 R4, R0 ;  /* 0x0000000000049245 */ /* 0x001fca0000201000 */
[----:B-1----:R-:W-:-:S07]  /*0800*/  @!P1 FFMA R9, R4, R6, R9 ;  /* 0x0000000604099223 */ /* 0x002fce0000000009 */
.L_x_10:
[----:B------:R-:W1:Y:S01]  /*0810*/  LDCU.64 UR4, c[0x0][0x388] ;  /* 0x00007100ff0477ac */ /* 0x000e620008000a00 */
[----:B------:R-:W2:Y:S01]  /*0820*/  F2I.U32.TRUNC.NTZ R9, R9 ;  /* 0x0000000900097305 */ /* 0x000ea2000020f000 */
[----:B------:R-:W-:-:S05]  /*0830*/  IMAD R3, R3, UR13, R2 ;  /* 0x0000000d03037c24 */ /* 0x000fca000f8e0202 */
[----:B-1----:R-:W-:-:S04]  /*0840*/  IADD3 R2, P0, PT, R3, UR4, RZ ;  /* 0x0000000403027c10 */ /* 0x002fc8000ff1e0ff */
[----:B------:R-:W-:-:S05]  /*0850*/  LEA.HI.X.SX32 R3, R3, UR5, 0x1, P0 ;  /* 0x0000000503037c11 */ /* 0x000fca00080f0eff */
[----:B--2---:R-:W-:Y:S01]  /*0860*/  STG.E.U8 desc[UR10][R2.64], R9 ;  /* 0x0000000902007986 */ /* 0x004fe2000c10110a */
[----:B------:R-:W-:Y:S05]  /*0870*/  EXIT ;  /* 0x000000000000794d */ /* 0x000fea0003800000 */
.L_x_15:
        /* <DEDUP_REMOVED lines=16> */
.L_x_28:


//--------------------- .text.correlateShared     --------------------------
	.section	.text.correlateShared,"ax",@progbits
	.align	128
        .global         correlateShared
        .type           correlateShared,@function
        .size           correlateShared,(.L_x_29 - correlateShared)
        .other          correlateShared,@"STO_CUDA_ENTRY STV_DEFAULT"
correlateShared:
.text.correlateShared:
[----:B------:R-:W-:Y:S01]  /*0000*/  LDC R1, c[0x0][0x37c] ;  /* 0x0000df00ff017b82 */ /* 0x000fe20000000800 */
[----:B------:R-:W0:Y:S07]  /*0010*/  S2R R0, SR_TID.Y ;  /* 0x0000000000007919 */ /* 0x000e2e0000002200 */
[----:B------:R-:W1:Y:S01]  /*0020*/  S2UR UR4, SR_CTAID.Y ;  /* 0x00000000000479c3 */ /* 0x000e620000002600 */
[----:B------:R-:W2:Y:S01]  /*0030*/  LDCU.64 UR8, c[0x0][0x3a0] ;  /* 0x00007400ff0877ac */ /* 0x000ea20008000a00 */
[----:B------:R-:W3:Y:S06]  /*0040*/  S2R R3, SR_TID.X ;  /* 0x0000000000037919 */ /* 0x000eec0000002100 */
[----:B------:R-:W3:Y:S01]  /*0050*/  LDC R14, c[0x0][0x360] ;  /* 0x0000d800ff0e7b82 */ /* 0x000ee20000000800 */
[----:B------:R-:W1:Y:S07]  /*0060*/  LDCU UR6, c[0x0][0x364] ;  /* 0x00006c80ff0677ac */ /* 0x000e6e0008000800 */
[----:B------:R-:W3:Y:S01]  /*0070*/  S2UR UR5, SR_CTAID.X ;  /* 0x00000000000579c3 */ /* 0x000ee20000002500 */
[----:B-1----:R-:W-:-:S06]  /*0080*/  UIMAD UR4, UR6, UR4, URZ ;  /* 0x00000004060472a4 */ /* 0x002fcc000f8e02ff */
[----:B0-----:R-:W-:-:S05]  /*0090*/  VIADD R2, R0, UR4 ;  /* 0x0000000400027c36 */ /* 0x001fca0008000000 */
[----:B--2---:R-:W-:Y:S01]  /*00a0*/  ISETP.GE.AND P0, PT, R2, UR9, PT ;  /* 0x0000000902007c0c */ /* 0x004fe2000bf06270 */
[----:B---3--:R-:W-:-:S05]  /*00b0*/  IMAD R5, R14, UR5, R3 ;  /* 0x000000050e057c24 */ /* 0x008fca000f8e0203 */
[----:B------:R-:W-:-:S13]  /*00c0*/  ISETP.GE.OR P0, PT, R5, UR8, P0 ;  /* 0x0000000805007c0c */ /* 0x000fda0008706670 */
[----:B------:R-:W-:Y:S05]  /*00d0*/  @P0 EXIT ;  /* 0x000000000000094d */ /* 0x000fea0003800000 */
[----:B------:R-:W-:Y:S01]  /*00e0*/  LOP3.LUT P0, RZ, R3, 0x3e0, R0, 0xc8, !PT ;  /* 0x000003e003ff7812 */ /* 0x000fe2000780c800 */
[----:B------:R-:W0:Y:S01]  /*00f0*/  LDCU.64 UR12, c[0x0][0x358] ;  /* 0x00006b00ff0c77ac */ /* 0x000e220008000a00 */
[----:B------:R-:W-:Y:S11]  /*0100*/  BSSY.RECONVERGENT B0, `(.L_x_16) ;  /* 0x0000029000007945 */ /* 0x000ff60003800200 */
[----:B------:R-:W-:Y:S05]  /*0110*/  @P0 BRA `(.L_x_17) ;  /* 0x00000000009c0947 */ /* 0x000fea0003800000 */
[----:B------:R-:W1:Y:S01]  /*0120*/  LDCU UR5, c[0x0][0x398] ;  /* 0x00007300ff0577ac */ /* 0x000e620008000800 */
[----:B------:R-:W2:Y:S08]  /*0130*/  LDC R19, c[0x0][0x394] ;  /* 0x0000e500ff137b82 */ /* 0x000eb00000000800 */
[----:B------:R-:W3:Y:S01]  /*0140*/  LDC.64 R6, c[0x0][0x380] ;  /* 0x0000e000ff067b82 */ /* 0x000ee20000000a00 */
[----:B-1----:R-:W-:Y:S01]  /*0150*/  ISETP.GE.U32.AND P0, PT, R3, UR5, PT ;  /* 0x0000000503007c0c */ /* 0x002fe2000bf06070 */
[----:B------:R-:W1:Y:S01]  /*0160*/  S2R R13, SR_CgaCtaId ;  /* 0x00000000000d7919 */ /* 0x000e620000008800 */
[----:B------:R-:W-:Y:S01]  /*0170*/  MOV R12, 0x400 ;  /* 0x00000400000c7802 */ /* 0x000fe20000000f00 */
[----:B------:R-:W4:Y:S01]  /*0180*/  LDCU UR5, c[0x0][0x39c] ;  /* 0x00007380ff0577ac */ /* 0x000f220008000800 */
[----:B--2---:R-:W-:-:S09]  /*0190*/  IMAD R4, R5, R19, R2 ;  /* 0x0000001305047224 */ /* 0x004fd200078e0202 */
[----:B------:R-:W-:Y:S01]  /*01a0*/  @!P0 IMAD.IADD R9, R5, 0x1, R14 ;  /* 0x0000000105098824 */ /* 0x000fe200078e020e */
[----:B---3--:R-:W-:-:S03]  /*01b0*/  IADD3 R8, P1, PT, R4, R6, RZ ;  /* 0x0000000604087210 */ /* 0x008fc60007f3e0ff */
[----:B------:R-:W-:-:S05]  /*01c0*/  @!P0 IMAD R9, R9, R19, R2 ;  /* 0x0000001309098224 */ /* 0x000fca00078e0202 */
[----:B------:R-:W-:Y:S02]  /*01d0*/  @!P0 IADD3 R10, P2, PT, R9, R6, RZ ;  /* 0x00000006090a8210 */ /* 0x000fe40007f5e0ff */
[----:B------:R-:W-:-:S03]  /*01e0*/  LEA.HI.X.SX32 R9, R4, R7, 0x1, P1 ;  /* 0x0000000704097211 */ /* 0x000fc600008f0eff */
[----:B------:R-:W-:Y:S02]  /*01f0*/  @!P0 IMAD.X R11, RZ, RZ, R7, P2 ;  /* 0x000000ffff0b8224 */ /* 0x000fe400010e0607 */
[----:B0-----:R-:W2:Y:S04]  /*0200*/  LDG.E.U8 R8, desc[UR12][R8.64] ;  /* 0x0000000c08087981 */ /* 0x001ea8000c1e1100 */
[----:B------:R-:W3:Y:S01]  /*0210*/  @!P0 LDG.E.U8 R10, desc[UR12][R10.64] ;  /* 0x0000000c0a0a8981 */ /* 0x000ee2000c1e1100 */
[----:B-1----:R-:W-:Y:S02]  /*0220*/  LEA R12, R13, R12, 0x18 ;  /* 0x0000000c0d0c7211 */ /* 0x002fe400078ec0ff */
[----:B----4-:R-:W-:-:S03]  /*0230*/  ISETP.GE.U32.AND P1, PT, R0, UR5, PT ;  /* 0x0000000500007c0c */ /* 0x010fc6000bf26070 */
[----:B------:R-:W-:-:S04]  /*0240*/  IMAD R13, R3, 0x30, R12 ;  /* 0x00000030030d7824 */ /* 0x000fc800078e020c */
[----:B------:R-:W-:Y:S01]  /*0250*/  IMAD R15, R14, 0x30, R13 ;  /* 0x000000300e0f7824 */ /* 0x000fe200078e020d */
[----:B------:R-:W-:-:S03]  /*0260*/  IADD3 R13, PT, PT, R13, R0, RZ ;  /* 0x000000000d0d7210 */ /* 0x000fc60007ffe0ff */
[----:B------:R-:W-:Y:S02]  /*0270*/  @!P0 IMAD.IADD R17, R15, 0x1, R0 ;  /* 0x000000010f118824 */ /* 0x000fe400078e0200 */
[----:B--2---:R1:W-:Y:S04]  /*0280*/  STS.U8 [R13], R8 ;  /* 0x000000080d007388 */ /* 0x0043e80000000000 */
[----:B---3--:R1:W-:Y:S01]  /*0290*/  @!P0 STS.U8 [R17], R10 ;  /* 0x0000000a11008388 */ /* 0x0083e20000000000 */
[----:B------:R-:W-:Y:S05]  /*02a0*/  @P1 BRA `(.L_x_17) ;  /* 0x0000000000381947 */ /* 0x000fea0003800000 */
[----:B-1----:R-:W-:Y:S01]  /*02b0*/  @!P0 VIADD R10, R0, UR6 ;  /* 0x00000006000a8c36 */ /* 0x002fe20008000000 */
[----:B------:R-:W-:Y:S01]  /*02c0*/  @!P0 IADD3 R11, PT, PT, R5, R14, RZ ;  /* 0x0000000e050b8210 */ /* 0x000fe20007ffe0ff */
[----:B------:R-:W-:Y:S02]  /*02d0*/  VIADD R9, R4, UR6 ;  /* 0x0000000604097c36 */ /* 0x000fe40008000000 */
[----:B------:R-:W-:-:S04]  /*02e0*/  @!P0 VIADD R8, R10, UR4 ;  /* 0x000000040a088c36 */ /* 0x000fc80008000000 */
[----:B------:R-:W-:Y:S01]  /*02f0*/  @!P0 IMAD R11, R11, R19, R8 ;  /* 0x000000130b0b8224 */ /* 0x000fe200078e0208 */
[----:B------:R-:W-:-:S04]  /*0300*/  IADD3 R8, P1, PT, R9, R6, RZ ;  /* 0x0000000609087210 */ /* 0x000fc80007f3e0ff */
[----:B------:R-:W-:Y:S02]  /*0310*/  @!P0 IADD3 R6, P2, PT, R11, R6, RZ ;  /* 0x000000060b068210 */ /* 0x000fe40007f5e0ff */
[----:B------:R-:W-:-:S03]  /*0320*/  IADD3.X R9, PT, PT, RZ, R7, RZ, P1, !PT ;  /* 0x00000007ff097210 */ /* 0x000fc60000ffe4ff */
[----:B------:R-:W-:Y:S02]  /*0330*/  @!P0 IMAD.X R7, RZ, RZ, R7, P2 ;  /* 0x000000ffff078224 */ /* 0x000fe400010e0607 */
[----:B------:R-:W2:Y:S04]  /*0340*/  LDG.E.U8 R8, desc[UR12][R8.64] ;  /* 0x0000000c08087981 */ /* 0x000ea8000c1e1100 */
[----:B------:R-:W3:Y:S01]  /*0350*/  @!P0 LDG.E.U8 R6, desc[UR12][R6.64] ;  /* 0x0000000c06068981 */ /* 0x000ee2000c1e1100 */
[----:B------:R-:W-:-:S03]  /*0360*/  @!P0 IMAD.IADD R15, R15, 0x1, R10 ;  /* 0x000000010f0f8824 */ /* 0x000fc600078e020a */
[----:B--2---:R2:W-:Y:S04]  /*0370*/  STS.U8 [R13+UR6], R8 ;  /* 0x000000080d007988 */ /* 0x0045e80008000006 */
[----:B---3--:R2:W-:Y:S02]  /*0380*/  @!P0 STS.U8 [R15], R6 ;  /* 0x000000060f008388 */ /* 0x0085e40000000000 */
.L_x_17:
[----:B0-----:R-:W-:Y:S05]  /*0390*/  BSYNC.RECONVERGENT B0 ;  /* 0x0000000000007941 */ /* 0x001fea0003800200 */
.L_x_16:
[----:B------:R-:W0:Y:S01]  /*03a0*/  LDCU UR4, c[0x0][0x398] ;  /* 0x00007300ff0477ac */ /* 0x000e220008000800 */
[----:B------:R-:W-:Y:S01]  /*03b0*/  HFMA2 R19, -RZ, RZ, 0, 0 ;  /* 0x00000000ff137431 */ /* 0x000fe200000001ff */
[----:B0-----:R-:W-:Y:S01]  /*03c0*/  UISETP.GE.AND UP0, UPT, UR4, 0x1, UPT ;  /* 0x000000010400788c */ /* 0x001fe2000bf06270 */
[----:B------:R-:W-:Y:S08]  /*03d0*/  BAR.SYNC.DEFER_BLOCKING 0x0 ;  /* 0x0000000000007b1d */ /* 0x000ff00000010000 */
[----:B------:R-:W-:Y:S05]  /*03e0*/  BRA.U !UP0, `(.L_x_18) ;  /* 0x00000009080c7547 */ /* 0x000fea000b800000 */
[----:B------:R-:W0:Y:S01]  /*03f0*/  S2R R7, SR_CgaCtaId ;  /* 0x0000000000077919 */ /* 0x000e220000008800 */
[----:B------:R-:W3:Y:S01]  /*0400*/  LDCU UR4, c[0x0][0x39c] ;  /* 0x00007380ff0477ac */ /* 0x000ee20008000800 */
[----:B------:R-:W-:Y:S01]  /*0410*/  MOV R4, 0x400 ;  /* 0x0000040000047802 */ /* 0x000fe20000000f00 */
[----:B------:R-:W-:Y:S01]  /*0420*/  IMAD.MOV.U32 R19, RZ, RZ, RZ ;  /* 0x000000ffff137224 */ /* 0x000fe200078e00ff */
[----:B------:R-:W4:Y:S01]  /*0430*/  LDCU.64 UR6, c[0x0][0x390] ;  /* 0x00007200ff0677ac */ /* 0x000f220008000a00 */
[----:B---3--:R-:W-:Y:S02]  /*0440*/  ULOP3.LUT UR9, UR4, 0x7, URZ, 0xc0, !UPT ;  /* 0x0000000704097892 */ /* 0x008fe4000f8ec0ff */
[----:B------:R-:W-:Y:S02]  /*0450*/  ULOP3.LUT UR10, UR4, 0x3, URZ, 0xc0, !UPT ;  /* 0x00000003040a7892 */ /* 0x000fe4000f8ec0ff */
[----:B----4-:R-:W-:Y:S02]  /*0460*/  UIMAD UR6, UR7, UR6, URZ ;  /* 0x00000006070672a4 */ /* 0x010fe4000f8e02ff */
[----:B------:R-:W-:-:S02]  /*0470*/  ULOP3.LUT UR7, UR4, 0x7ffffff8, URZ, 0xc0, !UPT ;  /* 0x7ffffff804077892 */ /* 0x000fc4000f8ec0ff */
[----:B------:R-:W-:Y:S02]  /*0480*/  UIADD3 UR4, UPT, UPT, UR9, -0x1, URZ ;  /* 0xffffffff09047890 */ /* 0x000fe4000fffe0ff */
[----:B------:R-:W-:Y:S02]  /*0490*/  UIADD3 UR8, UPT, UPT, -UR7, URZ, URZ ;  /* 0x000000ff07087290 */ /* 0x000fe4000fffe1ff */
[----:B------:R-:W-:Y:S01]  /*04a0*/  UISETP.GE.U32.AND UP0, UPT, UR4, 0x3, UPT ;  /* 0x000000030400788c */ /* 0x000fe2000bf06070 */
[----:B0-----:R-:W-:Y:S02]  /*04b0*/  LEA R7, R7, R4, 0x18 ;  /* 0x0000000407077211 */ /* 0x001fe400078ec0ff */
[----:B------:R-:W-:Y:S02]  /*04c0*/  UMOV UR4, URZ ;  /* 0x000000ff00047c82 */ /* 0x000fe40008000000 */
[----:B------:R-:W-:-:S07]  /*04d0*/  IADD3 R4, PT, PT, R0, 0x3, R7 ;  /* 0x0000000300047810 */ /* 0x000fce0007ffe007 */
.L_x_25:
[----:B------:R-:W0:Y:S01]  /*04e0*/  LDC R22, c[0x0][0x39c] ;  /* 0x0000e700ff167b82 */ /* 0x000e220000000800 */
[----:B------:R-:W3:Y:S01]  /*04f0*/  LDCU UR5, c[0x0][0x394] ;  /* 0x00007280ff0577ac */ /* 0x000ee20008000800 */
[----:B------:R-:W-:Y:S01]  /*0500*/  VIADD R7, R5, UR4 ;  /* 0x0000000405077c36 */ /* 0x000fe20008000000 */
[----:B------:R-:W-:Y:S03]  /*0510*/  BSSY.RECONVERGENT B0, `(.L_x_19) ;  /* 0x000006c000007945 */ /* 0x000fe60003800200 */
[----:B---3--:R-:W-:Y:S01]  /*0520*/  IMAD R7, R7, UR5, R2 ;  /* 0x0000000507077c24 */ /* 0x008fe2000f8e0202 */
[----:B0-----:R-:W-:-:S04]  /*0530*/  ISETP.GE.AND P0, PT, R22, 0x1, PT ;  /* 0x000000011600780c */ /* 0x001fc80003f06270 */
[----:B------:R-:W-:-:S13]  /*0540*/  ISETP.GE.OR P0, PT, R7, UR6, !P0 ;  /* 0x0000000607007c0c */ /* 0x000fda000c706670 */
[----:B------:R-:W-:Y:S05]  /*0550*/  @P0 BRA `(.L_x_20) ;  /* 0x00000004009c0947 */ /* 0x000fea0003800000 */
[C---:B------:R-:W-:Y:S01]  /*0560*/  ISETP.GE.U32.AND P0, PT, R22.reuse, 0x8, PT ;  /* 0x000000081600780c */ /* 0x040fe20003f06070 */
[----:B------:R-:W-:Y:S01]  /*0570*/  UMOV UR5, URZ ;  /* 0x000000ff00057c82 */ /* 0x000fe20008000000 */
[----:B------:R-:W-:Y:S01]  /*0580*/  IADD3 R9, PT, PT, R3, UR4, RZ ;  /* 0x0000000403097c10 */ /* 0x000fe2000fffe0ff */
[----:B--2---:R-:W-:-:S10]  /*0590*/  IMAD R6, R22, UR4, RZ ;  /* 0x0000000416067c24 */ /* 0x004fd4000f8e02ff */
[----:B------:R-:W-:Y:S05]  /*05a0*/  @!P0 BRA `(.L_x_21) ;  /* 0x0000000000a88947 */ /* 0x000fea0003800000 */
[----:B------:R-:W-:Y:S01]  /*05b0*/  IMAD.MOV.U32 R7, RZ, RZ, 0x10 ;  /* 0x00000010ff077424 */ /* 0x000fe200078e00ff */
[----:B------:R-:W-:Y:S01]  /*05c0*/  UMOV UR5, UR8 ;  /* 0x0000000800057c82 */ /* 0x000fe20008000000 */
[----:B-1----:R-:W-:Y:S02]  /*05d0*/  IMAD R8, R9, 0x30, R4 ;  /* 0x0000003009087824 */ /* 0x002fe400078e0204 */
[----:B------:R-:W-:-:S07]  /*05e0*/  IMAD R7, R6, 0x4, R7 ;  /* 0x0000000406077824 */ /* 0x000fce00078e0207 */
.L_x_22:
[----:B------:R-:W0:Y:S01]  /*05f0*/  LDS.U8 R17, [R8+-0x3] ;  /* 0xfffffd0008117984 */ /* 0x000e220000000000 */
[----:B------:R-:W1:Y:S01]  /*0600*/  LDC R21, c[0x3][R7+-0x10] ;  /* 0x00fffc0007157b82 */ /* 0x000e620000000800 */
[----:B------:R-:W-:Y:S02]  /*0610*/  UIADD3 UR5, UPT, UPT, UR5, 0x8, URZ ;  /* 0x0000000805057890 */ /* 0x000fe4000fffe0ff */
[----:B------:R-:W2:Y:S02]  /*0620*/  LDS.U8 R23, [R8+-0x2] ;  /* 0xfffffe0008177984 */ /* 0x000ea40000000000 */
[----:B------:R-:W-:Y:S02]  /*0630*/  UISETP.NE.AND UP1, UPT, UR5, URZ, UPT ;  /* 0x000000ff0500728c */ /* 0x000fe4000bf25270 */
[----:B------:R-:W3:Y:S01]  /*0640*/  LDS.U8 R18, [R8+-0x1] ;  /* 0xffffff0008127984 */ /* 0x000ee20000000000 */
[----:B------:R-:W4:Y:S03]  /*0650*/  LDC R25, c[0x3][R7+-0xc] ;  /* 0x00fffd0007197b82 */ /* 0x000f260000000800 */
[----:B------:R-:W5:Y:S04]  /*0660*/  LDS.U8 R10, [R8] ;  /* 0x00000000080a7984 */ /* 0x000f680000000000 */
[----:B------:R-:W5:Y:S01]  /*0670*/  LDS.U8 R12, [R8+0x1] ;  /* 0x00000100080c7984 */ /* 0x000f620000000000 */
[----:B------:R-:W5:Y:S03]  /*0680*/  LDC R15, c[0x3][R7+-0x8] ;  /* 0x00fffe00070f7b82 */ /* 0x000f660000000800 */
[----:B------:R-:W5:Y:S04]  /*0690*/  LDS.U8 R11, [R8+0x2] ;  /* 0x00000200080b7984 */ /* 0x000f680000000000 */
[----:B------:R-:W5:Y:S01]  /*06a0*/  LDS.U8 R13, [R8+0x3] ;  /* 0x00000300080d7984 */ /* 0x000f620000000000 */
[----:B------:R-:W5:Y:S03]  /*06b0*/  LDC R16, c[0x3][R7+-0x4] ;  /* 0x00ffff0007107b82 */ /* 0x000f660000000800 */
[----:B------:R0:W5:Y:S02]  /*06c0*/  LDS.U8 R14, [R8+0x4] ;  /* 0x00000400080e7984 */ /* 0x0001640000000000 */
[----:B0-----:R-:W-:Y:S01]  /*06d0*/  VIADD R8, R8, 0x8 ;  /* 0x0000000808087836 */ /* 0x001fe20000000000 */
[----:B------:R-:W-:-:S02]  /*06e0*/  I2FP.F32.U32 R20, R17 ;  /* 0x0000001100147245 */ /* 0x000fc40000201000 */
[----:B------:R-:W0:Y:S01]  /*06f0*/  LDC R17, c[0x3][R7] ;  /* 0x00c0000007117b82 */ /* 0x000e220000000800 */
[----:B--2---:R-:W-:Y:S02]  /*0700*/  I2FP.F32.U32 R24, R23 ;  /* 0x0000001700187245 */ /* 0x004fe40000201000 */
[----:B-1----:R-:W-:-:S04]  /*0710*/  FFMA R21, R20, R21, R19 ;  /* 0x0000001514157223 */ /* 0x002fc80000000013 */
[----:B----4-:R-:W-:Y:S01]  /*0720*/  FFMA R24, R24, R25, R21 ;  /* 0x0000001918187223 */ /* 0x010fe20000000015 */
[----:B------:R-:W1:Y:S01]  /*0730*/  LDC R19, c[0x3][R7+0x4] ;  /* 0x00c0010007137b82 */ /* 0x000e620000000800 */
[----:B---3--:R-:W-:Y:S02]  /*0740*/  I2FP.F32.U32 R21, R18 ;  /* 0x0000001200157245 */ /* 0x008fe40000201000 */
[----:B-----5:R-:W-:-:S03]  /*0750*/  I2FP.F32.U32 R10, R10 ;  /* 0x0000000a000a7245 */ /* 0x020fc60000201000 */
[----:B------:R-:W-:Y:S01]  /*0760*/  FFMA R15, R21, R15, R24 ;  /* 0x0000000f150f7223 */ /* 0x000fe20000000018 */
[----:B------:R-:W-:Y:S01]  /*0770*/  I2FP.F32.U32 R21, R12 ;  /* 0x0000000c00157245 */ /* 0x000fe20000201000 */
[----:B------:R2:W3:Y:S02]  /*0780*/  LDC R20, c[0x3][R7+0x8] ;  /* 0x00c0020007147b82 */ /* 0x0004e40000000800 */
[----:B------:R-:W-:Y:S01]  /*0790*/  FFMA R10, R10, R16, R15 ;  /* 0x000000100a0a7223 */ /* 0x000fe2000000000f */
[----:B------:R-:W-:Y:S02]  /*07a0*/  I2FP.F32.U32 R11, R11 ;  /* 0x0000000b000b7245 */ /* 0x000fe40000201000 */
[----:B------:R-:W-:-:S03]  /*07b0*/  I2FP.F32.U32 R12, R13 ;  /* 0x0000000d000c7245 */ /* 0x000fc60000201000 */
[----:B------:R2:W4:Y:S01]  /*07c0*/  LDC R18, c[0x3][R7+0xc] ;  /* 0x00c0030007127b82 */ /* 0x0005220000000800 */
[----:B0-----:R-:W-:Y:S01]  /*07d0*/  FFMA R10, R21, R17, R10 ;  /* 0x00000011150a7223 */ /* 0x001fe2000000000a */
[----:B------:R-:W-:-:S03]  /*07e0*/  I2FP.F32.U32 R14, R14 ;  /* 0x0000000e000e7245 */ /* 0x000fc60000201000 */
[----:B-1----:R-:W-:Y:S01]  /*07f0*/  FFMA R11, R11, R19, R10 ;  /* 0x000000130b0b7223 */ /* 0x002fe2000000000a */
[----:B--2---:R-:W-:-:S03]  /*0800*/  IADD3 R7, PT, PT, R7, 0x20, RZ ;  /* 0x0000002007077810 */ /* 0x004fc60007ffe0ff */
[----:B---3--:R-:W-:-:S04]  /*0810*/  FFMA R11, R12, R20, R11 ;  /* 0x000000140c0b7223 */ /* 0x008fc8000000000b */
[----:B----4-:R-:W-:Y:S01]  /*0820*/  FFMA R19, R14, R18, R11 ;  /* 0x000000120e137223 */ /* 0x010fe2000000000b */
[----:B------:R-:W-:Y:S06]  /*0830*/  BRA.U UP1, `(.L_x_22) ;  /* 0xfffffffd016c7547 */ /* 0x000fec000b83ffff */
[----:B------:R-:W-:-:S05]  /*0840*/  UMOV UR5, UR7 ;  /* 0x0000000700057c82 */ /* 0x000fca0008000000 */
.L_x_21:
[----:B------:R-:W-:-:S09]  /*0850*/  UISETP.NE.AND UP1, UPT, UR9, URZ, UPT ;  /* 0x000000ff0900728c */ /* 0x000fd2000bf25270 */
[----:B------:R-:W-:Y:S05]  /*0860*/  BRA.U !UP1, `(.L_x_20) ;  /* 0x0000000109d87547 */ /* 0x000fea000b800000 */
[----:B-1----:R-:W0:Y:S01]  /*0870*/  S2R R8, SR_CgaCtaId ;  /* 0x0000000000087919 */ /* 0x002e220000008800 */
[----:B------:R-:W-:Y:S01]  /*0880*/  MOV R7, 0x400 ;  /* 0x0000040000077802 */ /* 0x000fe20000000f00 */
[----:B------:R-:W-:-:S03]  /*0890*/  UISETP.NE.AND UP1, UPT, UR10, URZ, UPT ;  /* 0x000000ff0a00728c */ /* 0x000fc6000bf25270 */
[----:B0-----:R-:W-:-:S05]  /*08a0*/  LEA R8, R8, R7, 0x18 ;  /* 0x0000000708087211 */ /* 0x001fca00078ec0ff */
[----:B------:R-:W-:Y:S01]  /*08b0*/  IMAD R9, R9, 0x30, R8 ;  /* 0x0000003009097824 */ /* 0x000fe200078e0208 */
[----:B------:R-:W-:Y:S06]  /*08c0*/  BRA.U !UP0, `(.L_x_23) ;  /* 0x0000000108587547 */ /* 0x000fec000b800000 */
[----:B------:R-:W-:Y:S01]  /*08d0*/  IADD3 R7, PT, PT, R9, UR5, R0 ;  /* 0x0000000509077c10 */ /* 0x000fe2000fffe000 */
[C---:B------:R-:W-:Y:S02]  /*08e0*/  VIADD R10, R6.reuse, UR5 ;  /* 0x00000005060a7c36 */ /* 0x040fe40008000000 */
[----:B------:R-:W-:Y:S01]  /*08f0*/  VIADD R17, R6, UR5 ;  /* 0x0000000506117c36 */ /* 0x000fe20008000000 */
[----:B------:R-:W-:Y:S01]  /*0900*/  UIADD3 UR5, UPT, UPT, UR5, 0x4, URZ ;  /* 0x0000000405057890 */ /* 0x000fe2000fffe0ff */
[----:B------:R-:W0:Y:S01]  /*0910*/  LDS.U8 R8, [R7] ;  /* 0x0000000007087984 */ /* 0x000e220000000000 */
[----:B------:R-:W-:Y:S01]  /*0920*/  SHF.L.U32 R10, R10, 0x2, RZ ;  /* 0x000000020a0a7819 */ /* 0x000fe200000006ff */
[----:B------:R-:W-:Y:S02]  /*0930*/  IMAD.SHL.U32 R17, R17, 0x4, RZ ;  /* 0x0000000411117824 */ /* 0x000fe400078e00ff */
[----:B------:R-:W1:Y:S02]  /*0940*/  LDS.U8 R11, [R7+0x1] ;  /* 0x00000100070b7984 */ /* 0x000e640000000000 */
[----:B------:R-:W2:Y:S02]  /*0950*/  LDC R12, c[0x3][R17+0x4] ;  /* 0x00c00100110c7b82 */ /* 0x000ea40000000800 */
[----:B------:R-:W3:Y:S04]  /*0960*/  LDS.U8 R13, [R7+0x2] ;  /* 0x00000200070d7984 */ /* 0x000ee80000000000 */
[----:B------:R-:W4:Y:S02]  /*0970*/  LDS.U8 R15, [R7+0x3] ;  /* 0x00000300070f7984 */ /* 0x000f240000000000 */
[----:B------:R-:W5:Y:S08]  /*0980*/  LDC R10, c[0x3][R10] ;  /* 0x00c000000a0a7b82 */ /* 0x000f700000000800 */
[----:B------:R-:W4:Y:S08]  /*0990*/  LDC R14, c[0x3][R17+0x8] ;  /* 0x00c00200110e7b82 */ /* 0x000f300000000800 */
[----:B------:R-:W4:Y:S01]  /*09a0*/  LDC R16, c[0x3][R17+0xc] ;  /* 0x00c0030011107b82 */ /* 0x000f220000000800 */
[----:B0-----:R-:W-:-:S02]  /*09b0*/  I2FP.F32.U32 R8, R8 ;  /* 0x0000000800087245 */ /* 0x001fc40000201000 */
[----:B-1----:R-:W-:-:S03]  /*09c0*/  I2FP.F32.U32 R11, R11 ;  /* 0x0000000b000b7245 */ /* 0x002fc60000201000 */
[----:B-----5:R-:W-:Y:S01]  /*09d0*/  FFMA R8, R8, R10, R19 ;  /* 0x0000000a08087223 */ /* 0x020fe20000000013 */
[----:B---3--:R-:W-:-:S03]  /*09e0*/  I2FP.F32.U32 R13, R13 ;  /* 0x0000000d000d7245 */ /* 0x008fc60000201000 */
[----:B--2---:R-:W-:Y:S01]  /*09f0*/  FFMA R8, R11, R12, R8 ;  /* 0x0000000c0b087223 */ /* 0x004fe20000000008 */
[----:B----4-:R-:W-:-:S03]  /*0a00*/  I2FP.F32.U32 R15, R15 ;  /* 0x0000000f000f7245 */ /* 0x010fc60000201000 */
[----:B------:R-:W-:-:S04]  /*0a10*/  FFMA R8, R13, R14, R8 ;  /* 0x0000000e0d087223 */ /* 0x000fc80000000008 */
[----:B------:R-:W-:-:S07]  /*0a20*/  FFMA R19, R15, R16, R8 ;  /* 0x000000100f137223 */ /* 0x000fce0000000008 */
.L_x_23:
[----:B------:R-:W-:Y:S05]  /*0a30*/  BRA.U !UP1, `(.L_x_20) ;  /* 0x0000000109647547 */ /* 0x000fea000b800000 */
[----:B------:R-:W-:Y:S01]  /*0a40*/  UISETP.NE.AND UP1, UPT, UR10, 0x1, UPT ;  /* 0x000000010a00788c */ /* 0x000fe2000bf25270 */
[----:B------:R-:W-:-:S08]  /*0a50*/  LOP3.LUT P0, RZ, R22, 0x1, RZ, 0xc0, !PT ;  /* 0x0000000116ff7812 */ /* 0x000fd0000780c0ff */
[----:B------:R-:W-:Y:S05]  /*0a60*/  BRA.U !UP1, `(.L_x_24) ;  /* 0x0000000109387547 */ /* 0x000fea000b800000 */
[----:B------:R-:W-:Y:S01]  /*0a70*/  IADD3 R7, PT, PT, R9, UR5, R0 ;  /* 0x0000000509077c10 */ /* 0x000fe2000fffe000 */
[C---:B------:R-:W-:Y:S01]  /*0a80*/  VIADD R10, R6.reuse, UR5 ;  /* 0x00000005060a7c36 */ /* 0x040fe20008000000 */
[----:B------:R-:W-:Y:S01]  /*0a90*/  IADD3 R12, PT, PT, R6, UR5, RZ ;  /* 0x00000005060c7c10 */ /* 0x000fe2000fffe0ff */
[----:B------:R-:W-:Y:S02]  /*0aa0*/  UIADD3 UR5, UPT, UPT, UR5, 0x2, URZ ;  /* 0x0000000205057890 */ /* 0x000fe4000fffe0ff */
[----:B------:R-:W0:Y:S01]  /*0ab0*/  LDS.U8 R8, [R7] ;  /* 0x0000000007087984 */ /* 0x000e220000000000 */
[----:B------:R-:W-:Y:S02]  /*0ac0*/  IMAD.SHL.U32 R10, R10, 0x4, RZ ;  /* 0x000000040a0a7824 */ /* 0x000fe400078e00ff */
[----:B------:R-:W-:Y:S01]  /*0ad0*/  IMAD.SHL.U32 R12, R12, 0x4, RZ ;  /* 0x000000040c0c7824 */ /* 0x000fe200078e00ff */
[----:B------:R-:W1:Y:S03]  /*0ae0*/  LDS.U8 R11, [R7+0x1] ;  /* 0x00000100070b7984 */ /* 0x000e660000000000 */
[----:B------:R-:W2:Y:S08]  /*0af0*/  LDC R10, c[0x3][R10] ;  /* 0x00c000000a0a7b82 */ /* 0x000eb00000000800 */
[----:B------:R-:W3:Y:S01]  /*0b00*/  LDC R12, c[0x3][R12+0x4] ;  /* 0x00c001000c0c7b82 */ /* 0x000ee20000000800 */
[----:B0-----:R-:W-:-:S02]  /*0b10*/  I2FP.F32.U32 R8, R8 ;  /* 0x0000000800087245 */ /* 0x001fc40000201000 */
[----:B-1----:R-:W-:-:S03]  /*0b20*/  I2FP.F32.U32 R11, R11 ;  /* 0x0000000b000b7245 */ /* 0x002fc60000201000 */
[----:B--2---:R-:W-:-:S04]  /*0b30*/  FFMA R8, R8, R10, R19 ;  /* 0x0000000a08087223 */ /* 0x004fc80000000013 */
[----:B---3--:R-:W-:-:S07]  /*0b40*/  FFMA R19, R11, R12, R8 ;  /* 0x0000000c0b137223 */ /* 0x008fce0000000008 */
.L_x_24:
[----:B------:R-:W-:Y:S05]  /*0b50*/  @!P0 BRA `(.L_x_20) ;  /* 0x00000000001c8947 */ /* 0x000fea0003800000 */
[----:B------:R-:W-:Y:S02]  /*0b60*/  IADD3 R9, PT, PT, R9, UR5, R0 ;  /* 0x0000000509097c10 */ /* 0x000fe4000fffe000 */
[----:B------:R-:W-:-:S04]  /*0b70*/  IADD3 R6, PT, PT, R6, UR5, RZ ;  /* 0x0000000506067c10 */ /* 0x000fc8000fffe0ff */
[----:B------:R-:W0:Y:S01]  /*0b80*/  LDS.U8 R9, [R9] ;  /* 0x0000000009097984 */ /* 0x000e220000000000 */
[----:B------:R-:W-:-:S06]  /*0b90*/  IMAD.SHL.U32 R7, R6, 0x4, RZ ;  /* 0x0000000406077824 */ /* 0x000fcc00078e00ff */
[----:B------:R-:W1:Y:S01]  /*0ba0*/  LDC R7, c[0x3][R7] ;  /* 0x00c0000007077b82 */ /* 0x000e620000000800 */
[----:B0-----:R-:W-:-:S05]  /*0bb0*/  I2FP.F32.U32 R6, R9 ;  /* 0x0000000900067245 */ /* 0x001fca0000201000 */
[----:B-1----:R-:W-:-:S07]  /*0bc0*/  FFMA R19, R6, R7, R19 ;  /* 0x0000000706137223 */ /* 0x002fce0000000013 */
.L_x_20:
[----:B------:R-:W-:Y:S05]  /*0bd0*/  BSYNC.RECONVERGENT B0 ;  /* 0x0000000000007941 */ /* 0x000fea0003800200 */
.L_x_19:
[----:B------:R-:W0:Y:S01]  /*0be0*/  LDCU UR5, c[0x0][0x398] ;  /* 0x00007300ff0577ac */ /* 0x000e220008000800 */
[----:B------:R-:W-:-:S04]  /*0bf0*/  UIADD3 UR4, UPT, UPT, UR4, 0x1, URZ ;  /* 0x0000000104047890 */ /* 0x000fc8000fffe0ff */
[----:B0-----:R-:W-:-:S09]  /*0c00*/  UISETP.NE.AND UP1, UPT, UR4, UR5, UPT ;  /* 0x000000050400728c */ /* 0x001fd2000bf25270 */
[----:B------:R-:W-:Y:S05]  /*0c10*/  BRA.U UP1, `(.L_x_25) ;  /* 0xfffffff901307547 */ /* 0x000fea000b83ffff */
.L_x_18:
[----:B------:R-:W0:Y:S01]  /*0c20*/  LDCU UR5, c[0x0][0x394] ;  /* 0x00007280ff0577ac */ /* 0x000e220008000800 */
[----:B------:R-:W3:Y:S01]  /*0c30*/  F2I.U32.TRUNC.NTZ R19, R19 ;  /* 0x0000001300137305 */ /* 0x000ee2000020f000 */
[----:B------:R-:W4:Y:S01]  /*0c40*/  LDCU.64 UR14, c[0x0][0x388] ;  /* 0x00007100ff0e77ac */ /* 0x000f220008000a00 */
[----:B0-----:R-:W-:-:S05]  /*0c50*/  IMAD R5, R5, UR5, R2 ;  /* 0x0000000505057c24 */ /* 0x001fca000f8e0202 */
[----:B----4-:R-:W-:-:S04]  /*0c60*/  IADD3 R2, P0, PT, R5, UR14, RZ ;  /* 0x0000000e05027c10 */ /* 0x010fc8000ff1e0ff */
[----:B------:R-:W-:-:S05]  /*0c70*/  LEA.HI.X.SX32 R3, R5, UR15, 0x1, P0 ;  /* 0x0000000f05037c11 */ /* 0x000fca00080f0eff */
[----:B---3--:R-:W-:Y:S01]  /*0c80*/  STG.E.U8 desc[UR12][R2.64], R19 ;  /* 0x0000001302007986 */ /* 0x008fe2000c10110c */
[----:B------:R-:W-:Y:S05]  /*0c90*/  EXIT ;  /* 0x000000000000794d */ /* 0x000fea0003800000 */
.L_x_26:
        /* <DEDUP_REMOVED lines=14> */
.L_x_29:


//--------------------- .nv.shared.correlateSharedRow --------------------------
	.section	.nv.shared.correlateSharedRow,"aw",@nobits
	.sectionflags	@""
.nv.shared.correlateSharedRow:
	.zero		2560


//--------------------- .nv.shared.reserved.0     --------------------------
	.section	.nv.shared.reserved.0,"aw",@nobits
	.weak		__nv_reservedSMEM_offset_0_alias
	.size		__nv_reservedSMEM_offset_0_alias, 0, 64
	.other		__nv_reservedSMEM_offset_0_alias,@"STO_CUDA_RESERVED_SHARED STV_DEFAULT"
__nv_reservedSMEM_offset_0_alias:
	.zero		0
	.zero		64


//--------------------- .nv.shared.correlateSharedCol --------------------------
	.section	.nv.shared.correlateSharedCol,"aw",@nobits
	.sectionflags	@""
.nv.shared.correlateSharedCol:
	.zero		2560


//--------------------- .nv.shared.correlateShared --------------------------
	.section	.nv.shared.correlateShared,"aw",@nobits
	.sectionflags	@""
.nv.shared.correlateShared:
	.zero		3328


//--------------------- .nv.constant0.correlateSharedRow --------------------------
	.section	.nv.constant0.correlateSharedRow,"a",@progbits
	.sectionflags	@""
	.align	4
.nv.constant0.correlateSharedRow:
	.zero		924


//--------------------- .nv.constant0.correlateSharedCol --------------------------
	.section	.nv.constant0.correlateSharedCol,"a",@progbits
	.sectionflags	@""
	.align	4
.nv.constant0.correlateSharedCol:
	.zero		924


//--------------------- .nv.constant0.correlateShared --------------------------
	.section	.nv.constant0.correlateShared,"a",@progbits
	.sectionflags	@""
	.align	4
.nv.constant0.correlateShared:
	.zero		936


//--------------------- SYMBOLS --------------------------

	.type		.nv.reservedSmem.offset0,@object
	.size		.nv.reservedSmem.offset0,0x4
	.type		.nv.reservedSmem.cap,@object
	.size		.nv.reservedSmem.cap,0x4
